	.target	sm_100a

	.elftype	@"ET_EXEC"


//--------------------- .note.nv.tkinfo           --------------------------
	.section	.note.nv.tkinfo,"",@"SHT_NOTE"
	.sectionflags	@"SHF_NOTE_NV_TKINFO"
	.tkinfo
        /*0018*/ 	.word	0x00000002
        /*0030*/ 	.string	""
        /*0030*/ 	.string	"ptxas"
        /*0030*/ 	.string	"Cuda compilation tools, release 13.0, V13.0.88"
        /*0030*/ 	.string	"Build cuda_13.0.r13.0/compiler.36424714_0"
        /*0030*/ 	.string	"-arch sm_100a -m 64 "



//--------------------- .note.nv.cuinfo           --------------------------
	.section	.note.nv.cuinfo,"",@"SHT_NOTE"
	.sectionflags	@"SHF_NOTE_NV_CUINFO"
        /*0018*/ 	.short	0x0002
        /*001a*/ 	.short	0x0064
        /*001c*/ 	.short	0x0082
	.zero		2


//--------------------- .nv.info                  --------------------------
	.section	.nv.info,"",@"SHT_CUDA_INFO"
	.align	4


	//----- nvinfo : EIATTR_REGCOUNT
	.align		4
        /*0000*/ 	.byte	0x04, 0x2f
        /*0002*/ 	.short	(.L_19 - .L_18)
	.align		4
.L_18:
        /*0004*/ 	.word	index@(_ZN7cutlass13device_kernelINS_4gemm6kernel13GemmUniversalIN4cute5tupleIJiiiiEEENS1_10collective13CollectiveMmaINS1_35MainloopSm100TmaUmmaWarpSpecializedILi9ELi2ELi4ENS5_IJNS4_1CILi1EEESB_SB_EEEEENS5_IJNSA_ILi64EEENSA_ILi256EEENSA_ILi32EEEEEENS_10bfloat16_tENS5_IJlSB_lEEESI_SJ_NS4_8TiledMMAINS4_8MMA_AtomIJNS4_20SM100_MMA_F16BF16_SSISI_SI_fLi64ELi256ELNS4_4UMMA5MajorE0ELSO_0ELNSN_7ScaleInE0ELSP_0EEEEEENS4_6LayoutISC_NS5_IJNSA_ILi0EEEST_ST_EEEEENS5_IJNS4_10UnderscoreESW_SW_EEEEENS4_13SM90_TMA_LOADENS4_14ComposedLayoutINS4_7SwizzleILi2ELi4ELi3EEENS4_18smem_ptr_flag_bitsILi16EEENSS_INS5_IJNSA_ILi8EEESG_EEENS5_IJSG_SB_EEEEEEEvNS4_8identityESZ_S19_vS1A_EENS_8epilogue10collective18CollectiveEpilogueINS1C_23Sm100TmaWarpSpecializedILi4ELi2ELi32ELb1ELb0EEEJSH_NS5_IJNSS_ISE_SB_EES1H_EEESI_SJ_SI_SJ_NS1C_6fusion15FusionCallbacksIS1G_NS1J_17LinearCombinationISI_fSI_fLNS_15FloatRoundStyleE2EEESH_S1I_JEEENS4_5SM1004TMEM4LOAD26SM100_TMEM_LOAD_16dp256b8xESZ_NS10_INS11_ILi3ELi4ELi3EEES14_NSS_INS5_IJS15_SE_EEENS5_IJSE_SB_EEEEEEENS4_17SM75_U32x4_LDSM_NENS4_14SM90_TMA_STOREES1X_NS4_17SM90_U32x4_STSM_NENS4_39AutoVectorizingCopyWithAssumedAlignmentILi128EEEEEEvvEEEEvNT_6ParamsE)
        /*0008*/ 	.word	0x00000070


	//----- nvinfo : EIATTR_FRAME_SIZE
	.align		4
.L_19:
        /*000c*/ 	.byte	0x04, 0x11
        /*000e*/ 	.short	(.L_21 - .L_20)
	.align		4
.L_20:
        /*0010*/ 	.word	index@($__internal_2_$__cuda_sm10x_tcgen05_guardrail_trap_unallocated_columns_being_dealloced)
        /*0014*/ 	.word	0x00000000


	//----- nvinfo : EIATTR_FRAME_SIZE
	.align		4
.L_21:
        /*0018*/ 	.byte	0x04, 0x11
        /*001a*/ 	.short	(.L_23 - .L_22)
	.align		4
.L_22:
        /*001c*/ 	.word	index@($__internal_1_$__cuda_sm10x_tcgen05_guardrail_trap_phase_invalid_during_alloc)
        /*0020*/ 	.word	0x00000000


	//----- nvinfo : EIATTR_FRAME_SIZE
	.align		4
.L_23:
        /*0024*/ 	.byte	0x04, 0x11
        /*0026*/ 	.short	(.L_25 - .L_24)
	.align		4
.L_24:
        /*0028*/ 	.word	index@($__internal_0_$__cuda_sm10x_tcgen05_guardrail_trap_col_being_dealloced_not_returned_by_alloc)
        /*002c*/ 	.word	0x00000000


	//----- nvinfo : EIATTR_FRAME_SIZE
	.align		4
.L_25:
        /*0030*/ 	.byte	0x04, 0x11
        /*0032*/ 	.short	(.L_27 - .L_26)
	.align		4
.L_26:
        /*0034*/ 	.word	index@(_ZN7cutlass13device_kernelINS_4gemm6kernel13GemmUniversalIN4cute5tupleIJiiiiEEENS1_10collective13CollectiveMmaINS1_35MainloopSm100TmaUmmaWarpSpecializedILi9ELi2ELi4ENS5_IJNS4_1CILi1EEESB_SB_EEEEENS5_IJNSA_ILi64EEENSA_ILi256EEENSA_ILi32EEEEEENS_10bfloat16_tENS5_IJlSB_lEEESI_SJ_NS4_8TiledMMAINS4_8MMA_AtomIJNS4_20SM100_MMA_F16BF16_SSISI_SI_fLi64ELi256ELNS4_4UMMA5MajorE0ELSO_0ELNSN_7ScaleInE0ELSP_0EEEEEENS4_6LayoutISC_NS5_IJNSA_ILi0EEEST_ST_EEEEENS5_IJNS4_10UnderscoreESW_SW_EEEEENS4_13SM90_TMA_LOADENS4_14ComposedLayoutINS4_7SwizzleILi2ELi4ELi3EEENS4_18smem_ptr_flag_bitsILi16EEENSS_INS5_IJNSA_ILi8EEESG_EEENS5_IJSG_SB_EEEEEEEvNS4_8identityESZ_S19_vS1A_EENS_8epilogue10collective18CollectiveEpilogueINS1C_23Sm100TmaWarpSpecializedILi4ELi2ELi32ELb1ELb0EEEJSH_NS5_IJNSS_ISE_SB_EES1H_EEESI_SJ_SI_SJ_NS1C_6fusion15FusionCallbacksIS1G_NS1J_17LinearCombinationISI_fSI_fLNS_15FloatRoundStyleE2EEESH_S1I_JEEENS4_5SM1004TMEM4LOAD26SM100_TMEM_LOAD_16dp256b8xESZ_NS10_INS11_ILi3ELi4ELi3EEES14_NSS_INS5_IJS15_SE_EEENS5_IJSE_SB_EEEEEEENS4_17SM75_U32x4_LDSM_NENS4_14SM90_TMA_STOREES1X_NS4_17SM90_U32x4_STSM_NENS4_39AutoVectorizingCopyWithAssumedAlignmentILi128EEEEEEvvEEEEvNT_6ParamsE)
        /*0038*/ 	.word	0x00000000


	//----- nvinfo : EIATTR_MIN_STACK_SIZE
	.align		4
.L_27:
        /*003c*/ 	.byte	0x04, 0x12
        /*003e*/ 	.short	(.L_29 - .L_28)
	.align		4
.L_28:
        /*0040*/ 	.word	index@(_ZN7cutlass13device_kernelINS_4gemm6kernel13GemmUniversalIN4cute5tupleIJiiiiEEENS1_10collective13CollectiveMmaINS1_35MainloopSm100TmaUmmaWarpSpecializedILi9ELi2ELi4ENS5_IJNS4_1CILi1EEESB_SB_EEEEENS5_IJNSA_ILi64EEENSA_ILi256EEENSA_ILi32EEEEEENS_10bfloat16_tENS5_IJlSB_lEEESI_SJ_NS4_8TiledMMAINS4_8MMA_AtomIJNS4_20SM100_MMA_F16BF16_SSISI_SI_fLi64ELi256ELNS4_4UMMA5MajorE0ELSO_0ELNSN_7ScaleInE0ELSP_0EEEEEENS4_6LayoutISC_NS5_IJNSA_ILi0EEEST_ST_EEEEENS5_IJNS4_10UnderscoreESW_SW_EEEEENS4_13SM90_TMA_LOADENS4_14ComposedLayoutINS4_7SwizzleILi2ELi4ELi3EEENS4_18smem_ptr_flag_bitsILi16EEENSS_INS5_IJNSA_ILi8EEESG_EEENS5_IJSG_SB_EEEEEEEvNS4_8identityESZ_S19_vS1A_EENS_8epilogue10collective18CollectiveEpilogueINS1C_23Sm100TmaWarpSpecializedILi4ELi2ELi32ELb1ELb0EEEJSH_NS5_IJNSS_ISE_SB_EES1H_EEESI_SJ_SI_SJ_NS1C_6fusion15FusionCallbacksIS1G_NS1J_17LinearCombinationISI_fSI_fLNS_15FloatRoundStyleE2EEESH_S1I_JEEENS4_5SM1004TMEM4LOAD26SM100_TMEM_LOAD_16dp256b8xESZ_NS10_INS11_ILi3ELi4ELi3EEES14_NSS_INS5_IJS15_SE_EEENS5_IJSE_SB_EEEEEEENS4_17SM75_U32x4_LDSM_NENS4_14SM90_TMA_STOREES1X_NS4_17SM90_U32x4_STSM_NENS4_39AutoVectorizingCopyWithAssumedAlignmentILi128EEEEEEvvEEEEvNT_6ParamsE)
        /*0044*/ 	.word	0x00000000
.L_29:


//--------------------- .nv.compat                --------------------------
	.section	.nv.compat,"",@"SHT_CUDA_COMPAT_INFO"
	.align	4
        /*0000*/ 	.byte	0x02, 0x09, 0x01, 0x00, 0x02, 0x02, 0x02, 0x00, 0x02, 0x05, 0x05, 0x00, 0x03, 0x07, 0x01, 0x01
        /*0010*/ 	.byte	0x02, 0x03, 0x01, 0x00, 0x02, 0x06, 0x01, 0x00, 0x04, 0x0b, 0x08, 0x00, 0x09, 0x00, 0x00, 0x00
        /*0020*/ 	.byte	0x00, 0x00, 0x00, 0x00


//--------------------- .nv.info._ZN7cutlass13device_kernelINS_4gemm6kernel13GemmUniversalIN4cute5tupleIJiiiiEEENS1_10collective13CollectiveMmaINS1_35MainloopSm100TmaUmmaWarpSpecializedILi9ELi2ELi4ENS5_IJNS4_1CILi1EEESB_SB_EEEEENS5_IJNSA_ILi64EEENSA_ILi256EEENSA_ILi32EEEEEENS_10bfloat16_tENS5_IJlSB_lEEESI_SJ_NS4_8TiledMMAINS4_8MMA_AtomIJNS4_20SM100_MMA_F16BF16_SSISI_SI_fLi64ELi256ELNS4_4UMMA5MajorE0ELSO_0ELNSN_7ScaleInE0ELSP_0EEEEEENS4_6LayoutISC_NS5_IJNSA_ILi0EEEST_ST_EEEEENS5_IJNS4_10UnderscoreESW_SW_EEEEENS4_13SM90_TMA_LOADENS4_14ComposedLayoutINS4_7SwizzleILi2ELi4ELi3EEENS4_18smem_ptr_flag_bitsILi16EEENSS_INS5_IJNSA_ILi8EEESG_EEENS5_IJSG_SB_EEEEEEEvNS4_8identityESZ_S19_vS1A_EENS_8epilogue10collective18CollectiveEpilogueINS1C_23Sm100TmaWarpSpecializedILi4ELi2ELi32ELb1ELb0EEEJSH_NS5_IJNSS_ISE_SB_EES1H_EEESI_SJ_SI_SJ_NS1C_6fusion15FusionCallbacksIS1G_NS1J_17LinearCombinationISI_fSI_fLNS_15FloatRoundStyleE2EEESH_S1I_JEEENS4_5SM1004TMEM4LOAD26SM100_TMEM_LOAD_16dp256b8xESZ_NS10_INS11_ILi3ELi4ELi3EEES14_NSS_INS5_IJS15_SE_EEENS5_IJSE_SB_EEEEEEENS4_17SM75_U32x4_LDSM_NENS4_14SM90_TMA_STOREES1X_NS4_17SM90_U32x4_STSM_NENS4_39AutoVectorizingCopyWithAssumedAlignmentILi128EEEEEEvvEEEEvNT_6ParamsE --------------------------
	.section	.nv.info._ZN7cutlass13device_kernelINS_4gemm6kernel13GemmUniversalIN4cute5tupleIJiiiiEEENS1_10collective13CollectiveMmaINS1_35MainloopSm100TmaUmmaWarpSpecializedILi9ELi2ELi4ENS5_IJNS4_1CILi1EEESB_SB_EEEEENS5_IJNSA_ILi64EEENSA_ILi256EEENSA_ILi32EEEEEENS_10bfloat16_tENS5_IJlSB_lEEESI_SJ_NS4_8TiledMMAINS4_8MMA_AtomIJNS4_20SM100_MMA_F16BF16_SSISI_SI_fLi64ELi256ELNS4_4UMMA5MajorE0ELSO_0ELNSN_7ScaleInE0ELSP_0EEEEEENS4_6LayoutISC_NS5_IJNSA_ILi0EEEST_ST_EEEEENS5_IJNS4_10UnderscoreESW_SW_EEEEENS4_13SM90_TMA_LOADENS4_14ComposedLayoutINS4_7SwizzleILi2ELi4ELi3EEENS4_18smem_ptr_flag_bitsILi16EEENSS_INS5_IJNSA_ILi8EEESG_EEENS5_IJSG_SB_EEEEEEEvNS4_8identityESZ_S19_vS1A_EENS_8epilogue10collective18CollectiveEpilogueINS1C_23Sm100TmaWarpSpecializedILi4ELi2ELi32ELb1ELb0EEEJSH_NS5_IJNSS_ISE_SB_EES1H_EEESI_SJ_SI_SJ_NS1C_6fusion15FusionCallbacksIS1G_NS1J_17LinearCombinationISI_fSI_fLNS_15FloatRoundStyleE2EEESH_S1I_JEEENS4_5SM1004TMEM4LOAD26SM100_TMEM_LOAD_16dp256b8xESZ_NS10_INS11_ILi3ELi4ELi3EEES14_NSS_INS5_IJS15_SE_EEENS5_IJSE_SB_EEEEEEENS4_17SM75_U32x4_LDSM_NENS4_14SM90_TMA_STOREES1X_NS4_17SM90_U32x4_STSM_NENS4_39AutoVectorizingCopyWithAssumedAlignmentILi128EEEEEEvvEEEEvNT_6ParamsE,"",@"SHT_CUDA_INFO"
	.sectionflags	@""
	.align	4


	//----- nvinfo : EIATTR_CUDA_API_VERSION
	.align		4
        /*0000*/ 	.byte	0x04, 0x37
        /*0002*/ 	.short	(.L_31 - .L_30)
.L_30:
        /*0004*/ 	.word	0x00000082


	//----- nvinfo : EIATTR_KPARAM_INFO
	.align		4
.L_31:
        /*0008*/ 	.byte	0x04, 0x17
        /*000a*/ 	.short	(.L_33 - .L_32)
.L_32:
        /*000c*/ 	.word	0x00000000
        /*0010*/ 	.short	0x0000
        /*0012*/ 	.short	0x0000
        /*0014*/ 	.byte	0x00, 0xf0, 0x01, 0x20


	//----- nvinfo : EIATTR_AT_ENTRY_FRAGMENTS
	.align		4
.L_33:
        /*0018*/ 	.byte	0x04, 0x4f
        /*001a*/ 	.short	(.L_35 - .L_34)


	//   ....[0]....
.L_34:
        /*001c*/ 	.word	0x00000006


	//----- nvinfo : EIATTR_RESERVED_SMEM_USED
	.align		4
.L_35:
        /*0020*/ 	.byte	0x01, 0x41
	.zero		2


	//----- nvinfo : EIATTR_SPARSE_MMA_MASK
	.align		4
        /*0024*/ 	.byte	0x03, 0x50
        /*0026*/ 	.short	0x0000


	//----- nvinfo : EIATTR_TCGEN05_1CTA_USED
	.align		4
        /*0028*/ 	.byte	0x01, 0x51
	.zero		2


	//----- nvinfo : EIATTR_MAXREG_COUNT
	.align		4
        /*002c*/ 	.byte	0x03, 0x1b
        /*002e*/ 	.short	0x00ff


	//----- nvinfo : EIATTR_NUM_BARRIERS
	.align		4
        /*0030*/ 	.byte	0x02, 0x4c
        /*0032*/ 	.byte	0x07
	.zero		1


	//----- nvinfo : EIATTR_EXTERNS
	.align		4
        /*0034*/ 	.byte	0x04, 0x0f
        /*0036*/ 	.short	(.L_37 - .L_36)


	//   ....[0]....
	.align		4
.L_36:
        /*0038*/ 	.word	index@(__assertfail)


	//----- nvinfo : EIATTR_MERCURY_ISA_VERSION
	.align		4
.L_37:
        /*003c*/ 	.byte	0x03, 0x5f
        /*003e*/ 	.short	0x0101


	//----- nvinfo : EIATTR_INT_WARP_WIDE_INSTR_OFFSETS
	.align		4
        /*0040*/ 	.byte	0x04, 0x31
        /*0042*/ 	.short	(.L_39 - .L_38)


	//   ....[0]....
.L_38:
        /*0044*/ 	.word	0x00001eb0


	//   ....[1]....
        /*0048*/ 	.word	0x00003b40


	//   ....[2]....
        /*004c*/ 	.word	0x00003b70


	//   ....[3]....
        /*0050*/ 	.word	0x00003bc0


	//   ....[4]....
        /*0054*/ 	.word	0x000044e0


	//   ....[5]....
        /*0058*/ 	.word	0x00004540


	//   ....[6]....
        /*005c*/ 	.word	0x00004620


	//   ....[7]....
        /*0060*/ 	.word	0x00004690


	//   ....[8]....
        /*0064*/ 	.word	0x000047a0


	//   ....[9]....
        /*0068*/ 	.word	0x00004830


	//   ....[10]....
        /*006c*/ 	.word	0x00004a00


	//   ....[11]....
        /*0070*/ 	.word	0x00004b60


	//----- nvinfo : EIATTR_COOP_GROUP_MASK_REGIDS
	.align		4
.L_39:
        /*0074*/ 	.byte	0x04, 0x29
        /*0076*/ 	.short	(.L_41 - .L_40)


	//   ....[0]....
.L_40:
        /*0078*/ 	.word	0xffffffff


	//   ....[1]....
        /*007c*/ 	.word	0xffffffff


	//   ....[2]....
        /*0080*/ 	.word	0xffffffff


	//   ....[3]....
        /*0084*/ 	.word	0xffffffff


	//   ....[4]....
        /*0088*/ 	.word	0xffffffff


	//   ....[5]....
        /*008c*/ 	.word	0xffffffff


	//   ....[6]....
        /*0090*/ 	.word	0xffffffff


	//   ....[7]....
        /*0094*/ 	.word	0xffffffff


	//   ....[8]....
        /*0098*/ 	.word	0xffffffff


	//   ....[9]....
        /*009c*/ 	.word	0xffffffff


	//   ....[10]....
        /*00a0*/ 	.word	0xffffffff


	//   ....[11]....
        /*00a4*/ 	.word	0xffffffff


	//   ....[12]....
        /*00a8*/ 	.word	0xffffffff


	//----- nvinfo : EIATTR_COOP_GROUP_INSTR_OFFSETS
	.align		4
.L_41:
        /*00ac*/ 	.byte	0x04, 0x28
        /*00ae*/ 	.short	(.L_43 - .L_42)


	//   ....[0]....
.L_42:
        /*00b0*/ 	.word	0x00000090


	//   ....[1]....
        /*00b4*/ 	.word	0x000004d0


	//   ....[2]....
        /*00b8*/ 	.word	0x00000710


	//   ....[3]....
        /*00bc*/ 	.word	0x000008b0


	//   ....[4]....
        /*00c0*/ 	.word	0x000009b0


	//   ....[5]....
        /*00c4*/ 	.word	0x00000b20


	//   ....[6]....
        /*00c8*/ 	.word	0x00000cc0


	//   ....[7]....
        /*00cc*/ 	.word	0x00001d90


	//   ....[8]....
        /*00d0*/ 	.word	0x00002e40


	//   ....[9]....
        /*00d4*/ 	.word	0x00003050


	//   ....[10]....
        /*00d8*/ 	.word	0x00003080


	//   ....[11]....
        /*00dc*/ 	.word	0x00003a30


	//   ....[12]....
        /*00e0*/ 	.word	0x00003c60


	//----- nvinfo : EIATTR_VRC_CTA_INIT_COUNT
	.align		4
.L_43:
        /*00e4*/ 	.byte	0x02, 0x4a
        /*00e6*/ 	.byte	0x80
	.zero		1


	//----- nvinfo : EIATTR_SYSCALL_OFFSETS
	.align		4
        /*00e8*/ 	.byte	0x04, 0x46
        /*00ea*/ 	.short	(.L_45 - .L_44)


	//   ....[0]....
.L_44:
        /*00ec*/ 	.word	0x00005610


	//   ....[1]....
        /*00f0*/ 	.word	0x00005700


	//   ....[2]....
        /*00f4*/ 	.word	0x00005f30


	//   ....[3]....
        /*00f8*/ 	.word	0x00006bf0


	//   ....[4]....
        /*00fc*/ 	.word	0x00007850


	//   ....[5]....
        /*0100*/ 	.word	0x000084b0


	//----- nvinfo : EIATTR_MBARRIER_INSTR_OFFSETS
	.align		4
.L_45:
        /*0104*/ 	.byte	0x04, 0x39
        /*0106*/ 	.short	(.L_47 - .L_46)


	//   ....[0]....
.L_46:
        /*0108*/ 	.word	0x000005d0
        /*010c*/ 	.word	0x000000ff
        /*0110*/ 	.word	0x00000000
        /*0114*/ 	.short	0x0100
        /*0116*/ 	.byte	0x05
	.zero		1


	//   ....[1]....
        /*0118*/ 	.word	0x000005e0
        /*011c*/ 	.word	0x000000ff
        /*0120*/ 	.word	0x00000048
        /*0124*/ 	.short	0x0100
        /*0126*/ 	.byte	0x05
	.zero		1


	//   ....[2]....
        /*0128*/ 	.word	0x000005f0
        /*012c*/ 	.word	0x000000ff
        /*0130*/ 	.word	0x00000008
        /*0134*/ 	.short	0x0100
        /*0136*/ 	.byte	0x05
	.zero		1


	//   ....[3]....
        /*0138*/ 	.word	0x00000600
        /*013c*/ 	.word	0x000000ff
        /*0140*/ 	.word	0x00000050
        /*0144*/ 	.short	0x0100
        /*0146*/ 	.byte	0x05
	.zero		1


	//   ....[4]....
        /*0148*/ 	.word	0x00000610
        /*014c*/ 	.word	0x000000ff
        /*0150*/ 	.word	0x00000010
        /*0154*/ 	.short	0x0100
        /*0156*/ 	.byte	0x05
	.zero		1


	//   ....[5]....
        /*0158*/ 	.word	0x00000620
        /*015c*/ 	.word	0x000000ff
        /*0160*/ 	.word	0x00000058
        /*0164*/ 	.short	0x0100
        /*0166*/ 	.byte	0x05
	.zero		1


	//   ....[6]....
        /*0168*/ 	.word	0x00000630
        /*016c*/ 	.word	0x000000ff
        /*0170*/ 	.word	0x00000018
        /*0174*/ 	.short	0x0100
        /*0176*/ 	.byte	0x05
	.zero		1


	//   ....[7]....
        /*0178*/ 	.word	0x00000640
        /*017c*/ 	.word	0x000000ff
        /*0180*/ 	.word	0x00000060
        /*0184*/ 	.short	0x0100
        /*0186*/ 	.byte	0x05
	.zero		1


	//   ....[8]....
        /*0188*/ 	.word	0x00000650
        /*018c*/ 	.word	0x000000ff
        /*0190*/ 	.word	0x00000020
        /*0194*/ 	.short	0x0100
        /*0196*/ 	.byte	0x05
	.zero		1


	//   ....[9]....
        /*0198*/ 	.word	0x00000660
        /*019c*/ 	.word	0x000000ff
        /*01a0*/ 	.word	0x00000068
        /*01a4*/ 	.short	0x0100
        /*01a6*/ 	.byte	0x05
	.zero		1


	//   ....[10]....
        /*01a8*/ 	.word	0x00000670
        /*01ac*/ 	.word	0x000000ff
        /*01b0*/ 	.word	0x00000028
        /*01b4*/ 	.short	0x0100
        /*01b6*/ 	.byte	0x05
	.zero		1


	//   ....[11]....
        /*01b8*/ 	.word	0x00000680
        /*01bc*/ 	.word	0x000000ff
        /*01c0*/ 	.word	0x00000070
        /*01c4*/ 	.short	0x0100
        /*01c6*/ 	.byte	0x05
	.zero		1


	//   ....[12]....
        /*01c8*/ 	.word	0x00000690
        /*01cc*/ 	.word	0x000000ff
        /*01d0*/ 	.word	0x00000030
        /*01d4*/ 	.short	0x0100
        /*01d6*/ 	.byte	0x05
	.zero		1


	//   ....[13]....
        /*01d8*/ 	.word	0x000006a0
        /*01dc*/ 	.word	0x000000ff
        /*01e0*/ 	.word	0x00000078
        /*01e4*/ 	.short	0x0100
        /*01e6*/ 	.byte	0x05
	.zero		1


	//   ....[14]....
        /*01e8*/ 	.word	0x000006b0
        /*01ec*/ 	.word	0x000000ff
        /*01f0*/ 	.word	0x00000038
        /*01f4*/ 	.short	0x0100
        /*01f6*/ 	.byte	0x05
	.zero		1


	//   ....[15]....
        /*01f8*/ 	.word	0x000006c0
        /*01fc*/ 	.word	0x000000ff
        /*0200*/ 	.word	0x00000080
        /*0204*/ 	.short	0x0100
        /*0206*/ 	.byte	0x05
	.zero		1


	//   ....[16]....
        /*0208*/ 	.word	0x000006d0
        /*020c*/ 	.word	0x000000ff
        /*0210*/ 	.word	0x00000040
        /*0214*/ 	.short	0x0100
        /*0216*/ 	.byte	0x05
	.zero		1


	//   ....[17]....
        /*0218*/ 	.word	0x000006e0
        /*021c*/ 	.word	0x000000ff
        /*0220*/ 	.word	0x00000088
        /*0224*/ 	.short	0x0100
        /*0226*/ 	.byte	0x05
	.zero		1


	//   ....[18]....
        /*0228*/ 	.word	0x00000820
        /*022c*/ 	.word	0x000000ff
        /*0230*/ 	.word	0x00000090
        /*0234*/ 	.short	0x0100
        /*0236*/ 	.byte	0x07
	.zero		1


	//   ....[19]....
        /*0238*/ 	.word	0x00000830
        /*023c*/ 	.word	0x000000ff
        /*0240*/ 	.word	0x000000b0
        /*0244*/ 	.short	0x0100
        /*0246*/ 	.byte	0x07
	.zero		1


	//   ....[20]....
        /*0248*/ 	.word	0x00000840
        /*024c*/ 	.word	0x000000ff
        /*0250*/ 	.word	0x00000098
        /*0254*/ 	.short	0x0100
        /*0256*/ 	.byte	0x07
	.zero		1


	//   ....[21]....
        /*0258*/ 	.word	0x00000850
        /*025c*/ 	.word	0x000000ff
        /*0260*/ 	.word	0x000000b8
        /*0264*/ 	.short	0x0100
        /*0266*/ 	.byte	0x07
	.zero		1


	//   ....[22]....
        /*0268*/ 	.word	0x00000860
        /*026c*/ 	.word	0x000000ff
        /*0270*/ 	.word	0x000000a0
        /*0274*/ 	.short	0x0100
        /*0276*/ 	.byte	0x07
	.zero		1


	//   ....[23]....
        /*0278*/ 	.word	0x00000870
        /*027c*/ 	.word	0x000000ff
        /*0280*/ 	.word	0x000000c0
        /*0284*/ 	.short	0x0100
        /*0286*/ 	.byte	0x07
	.zero		1


	//   ....[24]....
        /*0288*/ 	.word	0x00000880
        /*028c*/ 	.word	0x000000ff
        /*0290*/ 	.word	0x000000a8
        /*0294*/ 	.short	0x0100
        /*0296*/ 	.byte	0x07
	.zero		1


	//   ....[25]....
        /*0298*/ 	.word	0x00000890
        /*029c*/ 	.word	0x000000ff
        /*02a0*/ 	.word	0x000000c8
        /*02a4*/ 	.short	0x0100
        /*02a6*/ 	.byte	0x07
	.zero		1


	//   ....[26]....
        /*02a8*/ 	.word	0x00000980
        /*02ac*/ 	.word	0x000000ff
        /*02b0*/ 	.word	0x000000d0
        /*02b4*/ 	.short	0x0100
        /*02b6*/ 	.byte	0x05
	.zero		1


	//   ....[27]....
        /*02b8*/ 	.word	0x00000990
        /*02bc*/ 	.word	0x000000ff
        /*02c0*/ 	.word	0x000000d8
        /*02c4*/ 	.short	0x0100
        /*02c6*/ 	.byte	0x05
	.zero		1


	//   ....[28]....
        /*02c8*/ 	.word	0x00000ad0
        /*02cc*/ 	.word	0x000000ff
        /*02d0*/ 	.word	0x000000e0
        /*02d4*/ 	.short	0x0100
        /*02d6*/ 	.byte	0x05
	.zero		1


	//   ....[29]....
        /*02d8*/ 	.word	0x00000ae0
        /*02dc*/ 	.word	0x000000ff
        /*02e0*/ 	.word	0x000000f0
        /*02e4*/ 	.short	0x0100
        /*02e6*/ 	.byte	0x05
	.zero		1


	//   ....[30]....
        /*02e8*/ 	.word	0x00000af0
        /*02ec*/ 	.word	0x000000ff
        /*02f0*/ 	.word	0x000000e8
        /*02f4*/ 	.short	0x0100
        /*02f6*/ 	.byte	0x05
	.zero		1


	//   ....[31]....
        /*02f8*/ 	.word	0x00000b00
        /*02fc*/ 	.word	0x000000ff
        /*0300*/ 	.word	0x000000f8
        /*0304*/ 	.short	0x0100
        /*0306*/ 	.byte	0x05
	.zero		1


	//   ....[32]....
        /*0308*/ 	.word	0x00000c30
        /*030c*/ 	.word	0x000000ff
        /*0310*/ 	.word	0x00000100
        /*0314*/ 	.short	0x0100
        /*0316*/ 	.byte	0x07
	.zero		1


	//   ....[33]....
        /*0318*/ 	.word	0x00000c40
        /*031c*/ 	.word	0x000000ff
        /*0320*/ 	.word	0x00000120
        /*0324*/ 	.short	0x0100
        /*0326*/ 	.byte	0x07
	.zero		1


	//   ....[34]....
        /*0328*/ 	.word	0x00000c50
        /*032c*/ 	.word	0x000000ff
        /*0330*/ 	.word	0x00000108
        /*0334*/ 	.short	0x0100
        /*0336*/ 	.byte	0x07
	.zero		1


	//   ....[35]....
        /*0338*/ 	.word	0x00000c60
        /*033c*/ 	.word	0x000000ff
        /*0340*/ 	.word	0x00000128
        /*0344*/ 	.short	0x0100
        /*0346*/ 	.byte	0x07
	.zero		1


	//   ....[36]....
        /*0348*/ 	.word	0x00000c70
        /*034c*/ 	.word	0x000000ff
        /*0350*/ 	.word	0x00000110
        /*0354*/ 	.short	0x0100
        /*0356*/ 	.byte	0x07
	.zero		1


	//   ....[37]....
        /*0358*/ 	.word	0x00000c80
        /*035c*/ 	.word	0x000000ff
        /*0360*/ 	.word	0x00000130
        /*0364*/ 	.short	0x0100
        /*0366*/ 	.byte	0x07
	.zero		1


	//   ....[38]....
        /*0368*/ 	.word	0x00000c90
        /*036c*/ 	.word	0x000000ff
        /*0370*/ 	.word	0x00000118
        /*0374*/ 	.short	0x0100
        /*0376*/ 	.byte	0x07
	.zero		1


	//   ....[39]....
        /*0378*/ 	.word	0x00000ca0
        /*037c*/ 	.word	0x000000ff
        /*0380*/ 	.word	0x00000138
        /*0384*/ 	.short	0x0100
        /*0386*/ 	.byte	0x07
	.zero		1


	//   ....[40]....
        /*0388*/ 	.word	0x00000d90
        /*038c*/ 	.word	0x000000ff
        /*0390*/ 	.word	0x00000140
        /*0394*/ 	.short	0x0100
        /*0396*/ 	.byte	0x05
	.zero		1


	//   ....[41]....
        /*0398*/ 	.word	0x00000da0
        /*039c*/ 	.word	0x000000ff
        /*03a0*/ 	.word	0x00000150
        /*03a4*/ 	.short	0x0100
        /*03a6*/ 	.byte	0x05
	.zero		1


	//   ....[42]....
        /*03a8*/ 	.word	0x00000db0
        /*03ac*/ 	.word	0x000000ff
        /*03b0*/ 	.word	0x00000148
        /*03b4*/ 	.short	0x0100
        /*03b6*/ 	.byte	0x05
	.zero		1


	//   ....[43]....
        /*03b8*/ 	.word	0x00000dc0
        /*03bc*/ 	.word	0x000000ff
        /*03c0*/ 	.word	0x00000158
        /*03c4*/ 	.short	0x0100
        /*03c6*/ 	.byte	0x05
	.zero		1


	//   ....[44]....
        /*03c8*/ 	.word	0x00001690
        /*03cc*/ 	.word	0x00000002
        /*03d0*/ 	.word	0x00000150
        /*03d4*/ 	.short	0x010a
        /*03d6*/ 	.byte	0xff
	.zero		1


	//   ....[45]....
        /*03d8*/ 	.word	0x000016c0
        /*03dc*/ 	.word	0x00000002
        /*03e0*/ 	.word	0x00000140
        /*03e4*/ 	.short	0x0101
        /*03e6*/ 	.byte	0xff
	.zero		1


	//   ....[46]....
        /*03e8*/ 	.word	0x00001790
        /*03ec*/ 	.word	0x000000ff
        /*03f0*/ 	.word	0x00000048
        /*03f4*/ 	.short	0x010a
        /*03f6*/ 	.byte	0x08
	.zero		1


	//   ....[47]....
        /*03f8*/ 	.word	0x00001830
        /*03fc*/ 	.word	0x000000ff
        /*0400*/ 	.word	0x00000048
        /*0404*/ 	.short	0x010a
        /*0406*/ 	.byte	0x21
	.zero		1


	//   ....[48]....
        /*0408*/ 	.word	0x00001980
        /*040c*/ 	.word	0x000000ff
        /*0410*/ 	.word	0x00000048
        /*0414*/ 	.short	0x010a
        /*0416*/ 	.byte	0x08
	.zero		1


	//   ....[49]....
        /*0418*/ 	.word	0x00001a90
        /*041c*/ 	.word	0x000000ff
        /*0420*/ 	.word	0x000000d8
        /*0424*/ 	.short	0x0101
        /*0426*/ 	.byte	0x04
	.zero		1


	//   ....[50]....
        /*0428*/ 	.word	0x00001ab0
        /*042c*/ 	.word	0x000000ff
        /*0430*/ 	.word	0x00000048
        /*0434*/ 	.short	0x010a
        /*0436*/ 	.byte	0x08
	.zero		1


	//   ....[51]....
        /*0438*/ 	.word	0x00001b30
        /*043c*/ 	.word	0x000000ff
        /*0440*/ 	.word	0x00000048
        /*0444*/ 	.short	0x010a
        /*0446*/ 	.byte	0x11
	.zero		1


	//   ....[52]....
        /*0448*/ 	.word	0x00001c80
        /*044c*/ 	.word	0x000000ff
        /*0450*/ 	.word	0x00000048
        /*0454*/ 	.short	0x010a
        /*0456*/ 	.byte	0x08
	.zero		1


	//   ....[53]....
        /*0458*/ 	.word	0x00001dc0
        /*045c*/ 	.word	0x00000002
        /*0460*/ 	.word	0x000000e0
        /*0464*/ 	.short	0x010a
        /*0466*/ 	.byte	0xff
	.zero		1


	//   ....[54]....
        /*0468*/ 	.word	0x00001e80
        /*046c*/ 	.word	0x00000002
        /*0470*/ 	.word	0x00000000
        /*0474*/ 	.short	0x0101
        /*0476*/ 	.byte	0xff
	.zero		1


	//   ....[55]....
        /*0478*/ 	.word	0x000023e0
        /*047c*/ 	.word	0x000000ff
        /*0480*/ 	.word	0x00000000
        /*0484*/ 	.short	0x010a
        /*0486*/ 	.byte	0x05
	.zero		1


	//   ....[56]....
        /*0488*/ 	.word	0x00002470
        /*048c*/ 	.word	0x000000ff
        /*0490*/ 	.word	0x00000000
        /*0494*/ 	.short	0x010a
        /*0496*/ 	.byte	0x05
	.zero		1


	//   ....[57]....
        /*0498*/ 	.word	0x00002500
        /*049c*/ 	.word	0x000000ff
        /*04a0*/ 	.word	0x00000000
        /*04a4*/ 	.short	0x010a
        /*04a6*/ 	.byte	0x05
	.zero		1


	//   ....[58]....
        /*04a8*/ 	.word	0x00002590
        /*04ac*/ 	.word	0x000000ff
        /*04b0*/ 	.word	0x00000000
        /*04b4*/ 	.short	0x010a
        /*04b6*/ 	.byte	0x05
	.zero		1


	//   ....[59]....
        /*04b8*/ 	.word	0x00002620
        /*04bc*/ 	.word	0x000000ff
        /*04c0*/ 	.word	0x00000000
        /*04c4*/ 	.short	0x010a
        /*04c6*/ 	.byte	0x05
	.zero		1


	//   ....[60]....
        /*04c8*/ 	.word	0x000026b0
        /*04cc*/ 	.word	0x000000ff
        /*04d0*/ 	.word	0x00000000
        /*04d4*/ 	.short	0x010a
        /*04d6*/ 	.byte	0x05
	.zero		1


	//   ....[61]....
        /*04d8*/ 	.word	0x00002740
        /*04dc*/ 	.word	0x000000ff
        /*04e0*/ 	.word	0x00000000
        /*04e4*/ 	.short	0x010a
        /*04e6*/ 	.byte	0x05
	.zero		1


	//   ....[62]....
        /*04e8*/ 	.word	0x000027d0
        /*04ec*/ 	.word	0x000000ff
        /*04f0*/ 	.word	0x00000000
        /*04f4*/ 	.short	0x010a
        /*04f6*/ 	.byte	0x05
	.zero		1


	//   ....[63]....
        /*04f8*/ 	.word	0x00002870
        /*04fc*/ 	.word	0x00000000
        /*0500*/ 	.word	0x00000000
        /*0504*/ 	.short	0x010a
        /*0506*/ 	.byte	0xff
	.zero		1


	//   ....[64]....
        /*0508*/ 	.word	0x00002990
        /*050c*/ 	.word	0x00000000
        /*0510*/ 	.word	0x00000140
        /*0514*/ 	.short	0x010a
        /*0516*/ 	.byte	0xff
	.zero		1


	//   ....[65]....
        /*0518*/ 	.word	0x00002a00
        /*051c*/ 	.word	0x00000000
        /*0520*/ 	.word	0x00000000
        /*0524*/ 	.short	0x0101
        /*0526*/ 	.byte	0xff
	.zero		1


	//   ....[66]....
        /*0528*/ 	.word	0x00002a20
        /*052c*/ 	.word	0x000000ff
        /*0530*/ 	.word	0x000000f0
        /*0534*/ 	.short	0x010a
        /*0536*/ 	.byte	0x05
	.zero		1


	//   ....[67]....
        /*0538*/ 	.word	0x00002b40
        /*053c*/ 	.word	0x00000000
        /*0540*/ 	.word	0x000000e0
        /*0544*/ 	.short	0x010a
        /*0546*/ 	.byte	0xff
	.zero		1


	//   ....[68]....
        /*0548*/ 	.word	0x00002c40
        /*054c*/ 	.word	0x00000000
        /*0550*/ 	.word	0x00000000
        /*0554*/ 	.short	0x0101
        /*0556*/ 	.byte	0xff
	.zero		1


	//   ....[69]....
        /*0558*/ 	.word	0x00002cd0
        /*055c*/ 	.word	0x000000ff
        /*0560*/ 	.word	0x000000f0
        /*0564*/ 	.short	0x0106
        /*0566*/ 	.byte	0x05
	.zero		1


	//   ....[70]....
        /*0568*/ 	.word	0x00002cf0
        /*056c*/ 	.word	0x000000ff
        /*0570*/ 	.word	0x000000f0
        /*0574*/ 	.short	0x010a
        /*0576*/ 	.byte	0x05
	.zero		1


	//   ....[71]....
        /*0578*/ 	.word	0x00002d80
        /*057c*/ 	.word	0x000000ff
        /*0580*/ 	.word	0x000000f0
        /*0584*/ 	.short	0x0106
        /*0586*/ 	.byte	0x04
	.zero		1


	//   ....[72]....
        /*0588*/ 	.word	0x00002dc0
        /*058c*/ 	.word	0x00000000
        /*0590*/ 	.word	0x000000f0
        /*0594*/ 	.short	0x010a
        /*0596*/ 	.byte	0xff
	.zero		1


	//   ....[73]....
        /*0598*/ 	.word	0x000032c0
        /*059c*/ 	.word	0x00000000
        /*05a0*/ 	.word	0x000000e0
        /*05a4*/ 	.short	0x010a
        /*05a6*/ 	.byte	0xff
	.zero		1


	//   ....[74]....
        /*05a8*/ 	.word	0x000033c0
        /*05ac*/ 	.word	0x00000003
        /*05b0*/ 	.word	0x00000000
        /*05b4*/ 	.short	0x0101
        /*05b6*/ 	.byte	0xff
	.zero		1


	//   ....[75]....
        /*05b8*/ 	.word	0x000033d0
        /*05bc*/ 	.word	0x000000ff
        /*05c0*/ 	.word	0x00000000
        /*05c4*/ 	.short	0x010a
        /*05c6*/ 	.byte	0x04
	.zero		1


	//   ....[76]....
        /*05c8*/ 	.word	0x00003450
        /*05cc*/ 	.word	0x000000ff
        /*05d0*/ 	.word	0x00000120
        /*05d4*/ 	.short	0x010a
        /*05d6*/ 	.byte	0x08
	.zero		1


	//   ....[77]....
        /*05d8*/ 	.word	0x00003530
        /*05dc*/ 	.word	0x000000ff
        /*05e0*/ 	.word	0x00000000
        /*05e4*/ 	.short	0x010a
        /*05e6*/ 	.byte	0x07
	.zero		1


	//   ....[78]....
        /*05e8*/ 	.word	0x00003670
        /*05ec*/ 	.word	0x000000ff
        /*05f0*/ 	.word	0x00000000
        /*05f4*/ 	.short	0x010a
        /*05f6*/ 	.byte	0x04
	.zero		1


	//   ....[79]....
        /*05f8*/ 	.word	0x00003860
        /*05fc*/ 	.word	0x000000ff
        /*0600*/ 	.word	0x00000000
        /*0604*/ 	.short	0x010a
        /*0606*/ 	.byte	0x05
	.zero		1


	//   ....[80]....
        /*0608*/ 	.word	0x000038f0
        /*060c*/ 	.word	0x000000ff
        /*0610*/ 	.word	0x00000000
        /*0614*/ 	.short	0x010a
        /*0616*/ 	.byte	0x05
	.zero		1


	//   ....[81]....
        /*0618*/ 	.word	0x00003980
        /*061c*/ 	.word	0x000000ff
        /*0620*/ 	.word	0x00000000
        /*0624*/ 	.short	0x010a
        /*0626*/ 	.byte	0x05
	.zero		1


	//   ....[82]....
        /*0628*/ 	.word	0x00003a10
        /*062c*/ 	.word	0x000000ff
        /*0630*/ 	.word	0x00000000
        /*0634*/ 	.short	0x010a
        /*0636*/ 	.byte	0x07
	.zero		1


	//   ....[83]....
        /*0638*/ 	.word	0x00003e90
        /*063c*/ 	.word	0x00000000
        /*0640*/ 	.word	0x000000e0
        /*0644*/ 	.short	0x010a
        /*0646*/ 	.byte	0xff
	.zero		1


	//   ....[84]....
        /*0648*/ 	.word	0x00003f50
        /*064c*/ 	.word	0x00000000
        /*0650*/ 	.word	0x00000000
        /*0654*/ 	.short	0x0101
        /*0656*/ 	.byte	0xff
	.zero		1


	//   ....[85]....
        /*0658*/ 	.word	0x00004270
        /*065c*/ 	.word	0x000000ff
        /*0660*/ 	.word	0x000000d8
        /*0664*/ 	.short	0x010a
        /*0666*/ 	.byte	0x07
	.zero		1


	//   ....[86]....
        /*0668*/ 	.word	0x00004460
        /*066c*/ 	.word	0x000000ff
        /*0670*/ 	.word	0x000000b0
        /*0674*/ 	.short	0x010a
        /*0676*/ 	.byte	0x07
	.zero		1


	//   ....[87]....
        /*0678*/ 	.word	0x000045d0
        /*067c*/ 	.word	0x000000ff
        /*0680*/ 	.word	0x00000090
        /*0684*/ 	.short	0x010b
        /*0686*/ 	.byte	0x07
	.zero		1


	//   ....[88]....
        /*0688*/ 	.word	0x000045e0
        /*068c*/ 	.word	0x000000ff
        /*0690*/ 	.word	0x00000000
        /*0694*/ 	.short	0x0101
        /*0696*/ 	.byte	0x08
	.zero		1


	//   ....[89]....
        /*0698*/ 	.word	0x000045f0
        /*069c*/ 	.word	0x000000ff
        /*06a0*/ 	.word	0x000000b8
        /*06a4*/ 	.short	0x010a
        /*06a6*/ 	.byte	0x07
	.zero		1


	//   ....[90]....
        /*06a8*/ 	.word	0x00004740
        /*06ac*/ 	.word	0x000000ff
        /*06b0*/ 	.word	0x00000098
        /*06b4*/ 	.short	0x010b
        /*06b6*/ 	.byte	0x07
	.zero		1


	//   ....[91]....
        /*06b8*/ 	.word	0x00004750
        /*06bc*/ 	.word	0x000000ff
        /*06c0*/ 	.word	0x00000000
        /*06c4*/ 	.short	0x0101
        /*06c6*/ 	.byte	0x08
	.zero		1


	//   ....[92]....
        /*06c8*/ 	.word	0x00004760
        /*06cc*/ 	.word	0x000000ff
        /*06d0*/ 	.word	0x000000c0
        /*06d4*/ 	.short	0x010a
        /*06d6*/ 	.byte	0x07
	.zero		1


	//   ....[93]....
        /*06d8*/ 	.word	0x000048e0
        /*06dc*/ 	.word	0x000000ff
        /*06e0*/ 	.word	0x000000a0
        /*06e4*/ 	.short	0x010b
        /*06e6*/ 	.byte	0x07
	.zero		1


	//   ....[94]....
        /*06e8*/ 	.word	0x00004920
        /*06ec*/ 	.word	0x000000ff
        /*06f0*/ 	.word	0x00000000
        /*06f4*/ 	.short	0x0101
        /*06f6*/ 	.byte	0x08
	.zero		1


	//   ....[95]....
        /*06f8*/ 	.word	0x00004960
        /*06fc*/ 	.word	0x000000ff
        /*0700*/ 	.word	0x000000c8
        /*0704*/ 	.short	0x010a
        /*0706*/ 	.byte	0x07
	.zero		1


	//   ....[96]....
        /*0708*/ 	.word	0x00004ba0
        /*070c*/ 	.word	0x000000ff
        /*0710*/ 	.word	0x000000a8
        /*0714*/ 	.short	0x010b
        /*0716*/ 	.byte	0x07
	.zero		1


	//   ....[97]....
        /*0718*/ 	.word	0x00004bc0
        /*071c*/ 	.word	0x000000ff
        /*0720*/ 	.word	0x00000000
        /*0724*/ 	.short	0x0101
        /*0726*/ 	.byte	0x0d
	.zero		1


	//   ....[98]....
        /*0728*/ 	.word	0x00004bf0
        /*072c*/ 	.word	0x000000ff
        /*0730*/ 	.word	0x000000b0
        /*0734*/ 	.short	0x010a
        /*0736*/ 	.byte	0x07
	.zero		1


	//   ....[99]....
        /*0738*/ 	.word	0x00004c10
        /*073c*/ 	.word	0x000000ff
        /*0740*/ 	.word	0x000000b8
        /*0744*/ 	.short	0x010a
        /*0746*/ 	.byte	0x07
	.zero		1


	//   ....[100]....
        /*0748*/ 	.word	0x00004c30
        /*074c*/ 	.word	0x000000ff
        /*0750*/ 	.word	0x000000c0
        /*0754*/ 	.short	0x010a
        /*0756*/ 	.byte	0x07
	.zero		1


	//   ....[101]....
        /*0758*/ 	.word	0x00004c70
        /*075c*/ 	.word	0x00000000
        /*0760*/ 	.word	0x000000c8
        /*0764*/ 	.short	0x010a
        /*0766*/ 	.byte	0xff
	.zero		1


	//   ....[102]....
        /*0768*/ 	.word	0x00004fd0
        /*076c*/ 	.word	0x00000000
        /*0770*/ 	.word	0x000000e0
        /*0774*/ 	.short	0x010a
        /*0776*/ 	.byte	0xff
	.zero		1


	//   ....[103]....
        /*0778*/ 	.word	0x000050e0
        /*077c*/ 	.word	0x00000000
        /*0780*/ 	.word	0x00000000
        /*0784*/ 	.short	0x0101
        /*0786*/ 	.byte	0xff
	.zero		1


	//   ....[104]....
        /*0788*/ 	.word	0x00005b60
        /*078c*/ 	.word	0x000000ff
        /*0790*/ 	.word	0x00000090
        /*0794*/ 	.short	0x010a
        /*0796*/ 	.byte	0x30
	.zero		1


	//   ....[105]....
        /*0798*/ 	.word	0x00005ba0
        /*079c*/ 	.word	0x00000040
        /*07a0*/ 	.word	0x00000100
        /*07a4*/ 	.short	0x010a
        /*07a6*/ 	.byte	0xff
	.zero		1


	//   ....[106]....
        /*07a8*/ 	.word	0x00005d10
        /*07ac*/ 	.word	0x000000ff
        /*07b0*/ 	.word	0x00000090
        /*07b4*/ 	.short	0x010a
        /*07b6*/ 	.byte	0x30
	.zero		1


	//   ....[107]....
        /*07b8*/ 	.word	0x00005e10
        /*07bc*/ 	.word	0x00000040
        /*07c0*/ 	.word	0x00000100
        /*07c4*/ 	.short	0x010a
        /*07c6*/ 	.byte	0xff
	.zero		1


	//   ....[108]....
        /*07c8*/ 	.word	0x00006910
        /*07cc*/ 	.word	0x00000000
        /*07d0*/ 	.word	0x00000000
        /*07d4*/ 	.short	0x0101
        /*07d6*/ 	.byte	0xff
	.zero		1


	//   ....[109]....
        /*07d8*/ 	.word	0x00006920
        /*07dc*/ 	.word	0x00000002
        /*07e0*/ 	.word	0x00000090
        /*07e4*/ 	.short	0x010a
        /*07e6*/ 	.byte	0xff
	.zero		1


	//   ....[110]....
        /*07e8*/ 	.word	0x000069f0
        /*07ec*/ 	.word	0x00000002
        /*07f0*/ 	.word	0x00000090
        /*07f4*/ 	.short	0x010a
        /*07f6*/ 	.byte	0xff
	.zero		1


	//   ....[111]....
        /*07f8*/ 	.word	0x00007570
        /*07fc*/ 	.word	0x0000004a
        /*0800*/ 	.word	0x00000000
        /*0804*/ 	.short	0x0101
        /*0806*/ 	.byte	0xff
	.zero		1


	//   ....[112]....
        /*0808*/ 	.word	0x00007590
        /*080c*/ 	.word	0x00000000
        /*0810*/ 	.word	0x00000090
        /*0814*/ 	.short	0x010a
        /*0816*/ 	.byte	0xff
	.zero		1


	//   ....[113]....
        /*0818*/ 	.word	0x00007650
        /*081c*/ 	.word	0x00000000
        /*0820*/ 	.word	0x00000090
        /*0824*/ 	.short	0x010a
        /*0826*/ 	.byte	0xff
	.zero		1


	//   ....[114]....
        /*0828*/ 	.word	0x000081d0
        /*082c*/ 	.word	0x0000004a
        /*0830*/ 	.word	0x00000000
        /*0834*/ 	.short	0x0101
        /*0836*/ 	.byte	0xff
	.zero		1


	//   ....[115]....
        /*0838*/ 	.word	0x000081f0
        /*083c*/ 	.word	0x00000002
        /*0840*/ 	.word	0x00000090
        /*0844*/ 	.short	0x010a
        /*0846*/ 	.byte	0xff
	.zero		1


	//   ....[116]....
        /*0848*/ 	.word	0x000082b0
        /*084c*/ 	.word	0x00000002
        /*0850*/ 	.word	0x00000090
        /*0854*/ 	.short	0x010a
        /*0856*/ 	.byte	0xff
	.zero		1


	//   ....[117]....
        /*0858*/ 	.word	0x000086d0
        /*085c*/ 	.word	0x000000ff
        /*0860*/ 	.word	0x00000000
        /*0864*/ 	.short	0x0101
        /*0866*/ 	.byte	0x05
	.zero		1


	//   ....[118]....
        /*0868*/ 	.word	0x00008e90
        /*086c*/ 	.word	0x00000000
        /*0870*/ 	.word	0x00000000
        /*0874*/ 	.short	0x0101
        /*0876*/ 	.byte	0xff
	.zero		1


	//   ....[119]....
        /*0878*/ 	.word	0x00009100
        /*087c*/ 	.word	0x000000ff
        /*0880*/ 	.word	0x00000000
        /*0884*/ 	.short	0x0101
        /*0886*/ 	.byte	0x04
	.zero		1


	//   ....[120]....
        /*0888*/ 	.word	0x00009120
        /*088c*/ 	.word	0x00000002
        /*0890*/ 	.word	0x00000150
        /*0894*/ 	.short	0x010a
        /*0896*/ 	.byte	0xff
	.zero		1


	//   ....[121]....
        /*0898*/ 	.word	0x00009180
        /*089c*/ 	.word	0x00000002
        /*08a0*/ 	.word	0x00000048
        /*08a4*/ 	.short	0x010a
        /*08a6*/ 	.byte	0xff
	.zero		1


	//   ....[122]....
        /*08a8*/ 	.word	0x000091e0
        /*08ac*/ 	.word	0x00000002
        /*08b0*/ 	.word	0x00000048
        /*08b4*/ 	.short	0x010a
        /*08b6*/ 	.byte	0xff
	.zero		1


	//   ....[123]....
        /*08b8*/ 	.word	0x00009230
        /*08bc*/ 	.word	0x00000002
        /*08c0*/ 	.word	0x000000e0
        /*08c4*/ 	.short	0x010a
        /*08c6*/ 	.byte	0xff
	.zero		1


	//   ....[124]....
        /*08c8*/ 	.word	0x00009290
        /*08cc*/ 	.word	0x00000000
        /*08d0*/ 	.word	0x00000000
        /*08d4*/ 	.short	0x010a
        /*08d6*/ 	.byte	0xff
	.zero		1


	//   ....[125]....
        /*08d8*/ 	.word	0x000092f0
        /*08dc*/ 	.word	0x00000000
        /*08e0*/ 	.word	0x00000000
        /*08e4*/ 	.short	0x010a
        /*08e6*/ 	.byte	0xff
	.zero		1


	//   ....[126]....
        /*08e8*/ 	.word	0x00009350
        /*08ec*/ 	.word	0x00000000
        /*08f0*/ 	.word	0x00000000
        /*08f4*/ 	.short	0x010a
        /*08f6*/ 	.byte	0xff
	.zero		1


	//   ....[127]....
        /*08f8*/ 	.word	0x000093b0
        /*08fc*/ 	.word	0x00000000
        /*0900*/ 	.word	0x00000000
        /*0904*/ 	.short	0x010a
        /*0906*/ 	.byte	0xff
	.zero		1


	//   ....[128]....
        /*0908*/ 	.word	0x00009410
        /*090c*/ 	.word	0x00000000
        /*0910*/ 	.word	0x00000000
        /*0914*/ 	.short	0x010a
        /*0916*/ 	.byte	0xff
	.zero		1


	//   ....[129]....
        /*0918*/ 	.word	0x00009470
        /*091c*/ 	.word	0x00000000
        /*0920*/ 	.word	0x00000000
        /*0924*/ 	.short	0x010a
        /*0926*/ 	.byte	0xff
	.zero		1


	//   ....[130]....
        /*0928*/ 	.word	0x000094d0
        /*092c*/ 	.word	0x00000000
        /*0930*/ 	.word	0x00000000
        /*0934*/ 	.short	0x010a
        /*0936*/ 	.byte	0xff
	.zero		1


	//   ....[131]....
        /*0938*/ 	.word	0x00009530
        /*093c*/ 	.word	0x00000000
        /*0940*/ 	.word	0x00000000
        /*0944*/ 	.short	0x010a
        /*0946*/ 	.byte	0xff
	.zero		1


	//   ....[132]....
        /*0948*/ 	.word	0x00009580
        /*094c*/ 	.word	0x00000000
        /*0950*/ 	.word	0x00000140
        /*0954*/ 	.short	0x010a
        /*0956*/ 	.byte	0xff
	.zero		1


	//   ....[133]....
        /*0958*/ 	.word	0x000095e0
        /*095c*/ 	.word	0x00000000
        /*0960*/ 	.word	0x000000f0
        /*0964*/ 	.short	0x010a
        /*0966*/ 	.byte	0xff
	.zero		1


	//   ....[134]....
        /*0968*/ 	.word	0x00009630
        /*096c*/ 	.word	0x00000000
        /*0970*/ 	.word	0x000000e0
        /*0974*/ 	.short	0x010a
        /*0976*/ 	.byte	0xff
	.zero		1


	//   ....[135]....
        /*0978*/ 	.word	0x00009690
        /*097c*/ 	.word	0x00000000
        /*0980*/ 	.word	0x000000f0
        /*0984*/ 	.short	0x010a
        /*0986*/ 	.byte	0xff
	.zero		1


	//   ....[136]....
        /*0988*/ 	.word	0x000096e0
        /*098c*/ 	.word	0x00000000
        /*0990*/ 	.word	0x000000e0
        /*0994*/ 	.short	0x010a
        /*0996*/ 	.byte	0xff
	.zero		1


	//   ....[137]....
        /*0998*/ 	.word	0x00009740
        /*099c*/ 	.word	0x00000002
        /*09a0*/ 	.word	0x00000120
        /*09a4*/ 	.short	0x010a
        /*09a6*/ 	.byte	0xff
	.zero		1


	//   ....[138]....
        /*09a8*/ 	.word	0x000097a0
        /*09ac*/ 	.word	0x00000000
        /*09b0*/ 	.word	0x00000000
        /*09b4*/ 	.short	0x010a
        /*09b6*/ 	.byte	0xff
	.zero		1


	//   ....[139]....
        /*09b8*/ 	.word	0x00009800
        /*09bc*/ 	.word	0x00000000
        /*09c0*/ 	.word	0x00000000
        /*09c4*/ 	.short	0x010a
        /*09c6*/ 	.byte	0xff
	.zero		1


	//   ....[140]....
        /*09c8*/ 	.word	0x00009860
        /*09cc*/ 	.word	0x00000000
        /*09d0*/ 	.word	0x00000000
        /*09d4*/ 	.short	0x010a
        /*09d6*/ 	.byte	0xff
	.zero		1


	//   ....[141]....
        /*09d8*/ 	.word	0x000098c0
        /*09dc*/ 	.word	0x00000000
        /*09e0*/ 	.word	0x00000000
        /*09e4*/ 	.short	0x010a
        /*09e6*/ 	.byte	0xff
	.zero		1


	//   ....[142]....
        /*09e8*/ 	.word	0x00009920
        /*09ec*/ 	.word	0x00000000
        /*09f0*/ 	.word	0x00000000
        /*09f4*/ 	.short	0x010a
        /*09f6*/ 	.byte	0xff
	.zero		1


	//   ....[143]....
        /*09f8*/ 	.word	0x00009970
        /*09fc*/ 	.word	0x00000000
        /*0a00*/ 	.word	0x000000e0
        /*0a04*/ 	.short	0x010a
        /*0a06*/ 	.byte	0xff
	.zero		1


	//   ....[144]....
        /*0a08*/ 	.word	0x000099d0
        /*0a0c*/ 	.word	0x00000000
        /*0a10*/ 	.word	0x000000d8
        /*0a14*/ 	.short	0x010a
        /*0a16*/ 	.byte	0xff
	.zero		1


	//   ....[145]....
        /*0a18*/ 	.word	0x00009a30
        /*0a1c*/ 	.word	0x00000000
        /*0a20*/ 	.word	0x000000b0
        /*0a24*/ 	.short	0x010a
        /*0a26*/ 	.byte	0xff
	.zero		1


	//   ....[146]....
        /*0a28*/ 	.word	0x00009a90
        /*0a2c*/ 	.word	0x00000000
        /*0a30*/ 	.word	0x000000b8
        /*0a34*/ 	.short	0x010a
        /*0a36*/ 	.byte	0xff
	.zero		1


	//   ....[147]....
        /*0a38*/ 	.word	0x00009af0
        /*0a3c*/ 	.word	0x00000000
        /*0a40*/ 	.word	0x000000c0
        /*0a44*/ 	.short	0x010a
        /*0a46*/ 	.byte	0xff
	.zero		1


	//   ....[148]....
        /*0a48*/ 	.word	0x00009b50
        /*0a4c*/ 	.word	0x00000000
        /*0a50*/ 	.word	0x000000c8
        /*0a54*/ 	.short	0x010a
        /*0a56*/ 	.byte	0xff
	.zero		1


	//   ....[149]....
        /*0a58*/ 	.word	0x00009bb0
        /*0a5c*/ 	.word	0x00000000
        /*0a60*/ 	.word	0x000000b0
        /*0a64*/ 	.short	0x010a
        /*0a66*/ 	.byte	0xff
	.zero		1


	//   ....[150]....
        /*0a68*/ 	.word	0x00009c10
        /*0a6c*/ 	.word	0x00000000
        /*0a70*/ 	.word	0x000000b8
        /*0a74*/ 	.short	0x010a
        /*0a76*/ 	.byte	0xff
	.zero		1


	//   ....[151]....
        /*0a78*/ 	.word	0x00009c70
        /*0a7c*/ 	.word	0x00000000
        /*0a80*/ 	.word	0x000000c0
        /*0a84*/ 	.short	0x010a
        /*0a86*/ 	.byte	0xff
	.zero		1


	//   ....[152]....
        /*0a88*/ 	.word	0x00009cc0
        /*0a8c*/ 	.word	0x00000000
        /*0a90*/ 	.word	0x000000e0
        /*0a94*/ 	.short	0x010a
        /*0a96*/ 	.byte	0xff
	.zero		1


	//   ....[153]....
        /*0a98*/ 	.word	0x00009d20
        /*0a9c*/ 	.word	0x00000000
        /*0aa0*/ 	.word	0x00000090
        /*0aa4*/ 	.short	0x010a
        /*0aa6*/ 	.byte	0xff
	.zero		1


	//   ....[154]....
        /*0aa8*/ 	.word	0x00009d70
        /*0aac*/ 	.word	0x00000040
        /*0ab0*/ 	.word	0x00000100
        /*0ab4*/ 	.short	0x010a
        /*0ab6*/ 	.byte	0xff
	.zero		1


	//   ....[155]....
        /*0ab8*/ 	.word	0x00009dc0
        /*0abc*/ 	.word	0x00000002
        /*0ac0*/ 	.word	0x00000090
        /*0ac4*/ 	.short	0x010a
        /*0ac6*/ 	.byte	0xff
	.zero		1


	//   ....[156]....
        /*0ac8*/ 	.word	0x00009e10
        /*0acc*/ 	.word	0x00000000
        /*0ad0*/ 	.word	0x00000090
        /*0ad4*/ 	.short	0x010a
        /*0ad6*/ 	.byte	0xff
	.zero		1


	//   ....[157]....
        /*0ad8*/ 	.word	0x00009e60
        /*0adc*/ 	.word	0x00000002
        /*0ae0*/ 	.word	0x00000090
        /*0ae4*/ 	.short	0x010a
        /*0ae6*/ 	.byte	0xff
	.zero		1


	//----- nvinfo : EIATTR_NUM_MBARRIERS
	.align		4
.L_47:
        /*0ae8*/ 	.byte	0x03, 0x38
        /*0aea*/ 	.short	0x002c


	//----- nvinfo : EIATTR_EXIT_INSTR_OFFSETS
	.align		4
        /*0aec*/ 	.byte	0x04, 0x1c
        /*0aee*/ 	.short	(.L_49 - .L_48)


	//   ....[0]....
.L_48:
        /*0af0*/ 	.word	0x000028a0


	//   ....[1]....
        /*0af4*/ 	.word	0x00002d90


	//   ....[2]....
        /*0af8*/ 	.word	0x00002df0


	//   ....[3]....
        /*0afc*/ 	.word	0x00003c70


	//   ....[4]....
        /*0b00*/ 	.word	0x00004ca0


	//   ....[5]....
        /*0b04*/ 	.word	0x00004ce0


	//   ....[6]....
        /*0b08*/ 	.word	0x00008ff0


	//   ....[7]....
        /*0b0c*/ 	.word	0x00009070


	//   ....[8]....
        /*0b10*/ 	.word	0x000090a0


	//   ....[9]....
        /*0b14*/ 	.word	0x00009110


	//----- nvinfo : EIATTR_MAX_THREADS
	.align		4
.L_49:
        /*0b18*/ 	.byte	0x04, 0x05
        /*0b1a*/ 	.short	(.L_51 - .L_50)
.L_50:
        /*0b1c*/ 	.word	0x00000100
        /*0b20*/ 	.word	0x00000001
        /*0b24*/ 	.word	0x00000001


	//----- nvinfo : EIATTR_CRS_STACK_SIZE
	.align		4
.L_51:
        /*0b28*/ 	.byte	0x04, 0x1e
        /*0b2a*/ 	.short	(.L_53 - .L_52)
.L_52:
        /*0b2c*/ 	.word	0x00000000


	//----- nvinfo : EIATTR_CBANK_PARAM_SIZE
	.align		4
.L_53:
        /*0b30*/ 	.byte	0x03, 0x19
        /*0b32*/ 	.short	0x0800


	//----- nvinfo : EIATTR_PARAM_CBANK
	.align		4
        /*0b34*/ 	.byte	0x04, 0x0a
        /*0b36*/ 	.short	(.L_55 - .L_54)
	.align		4
.L_54:
        /*0b38*/ 	.word	index@(.nv.constant0._ZN7cutlass13device_kernelINS_4gemm6kernel13GemmUniversalIN4cute5tupleIJiiiiEEENS1_10collective13CollectiveMmaINS1_35MainloopSm100TmaUmmaWarpSpecializedILi9ELi2ELi4ENS5_IJNS4_1CILi1EEESB_SB_EEEEENS5_IJNSA_ILi64EEENSA_ILi256EEENSA_ILi32EEEEEENS_10bfloat16_tENS5_IJlSB_lEEESI_SJ_NS4_8TiledMMAINS4_8MMA_AtomIJNS4_20SM100_MMA_F16BF16_SSISI_SI_fLi64ELi256ELNS4_4UMMA5MajorE0ELSO_0ELNSN_7ScaleInE0ELSP_0EEEEEENS4_6LayoutISC_NS5_IJNSA_ILi0EEEST_ST_EEEEENS5_IJNS4_10UnderscoreESW_SW_EEEEENS4_13SM90_TMA_LOADENS4_14ComposedLayoutINS4_7SwizzleILi2ELi4ELi3EEENS4_18smem_ptr_flag_bitsILi16EEENSS_INS5_IJNSA_ILi8EEESG_EEENS5_IJSG_SB_EEEEEEEvNS4_8identityESZ_S19_vS1A_EENS_8epilogue10collective18CollectiveEpilogueINS1C_23Sm100TmaWarpSpecializedILi4ELi2ELi32ELb1ELb0EEEJSH_NS5_IJNSS_ISE_SB_EES1H_EEESI_SJ_SI_SJ_NS1C_6fusion15FusionCallbacksIS1G_NS1J_17LinearCombinationISI_fSI_fLNS_15FloatRoundStyleE2EEESH_S1I_JEEENS4_5SM1004TMEM4LOAD26SM100_TMEM_LOAD_16dp256b8xESZ_NS10_INS11_ILi3ELi4ELi3EEES14_NSS_INS5_IJS15_SE_EEENS5_IJSE_SB_EEEEEEENS4_17SM75_U32x4_LDSM_NENS4_14SM90_TMA_STOREES1X_NS4_17SM90_U32x4_STSM_NENS4_39AutoVectorizingCopyWithAssumedAlignmentILi128EEEEEEvvEEEEvNT_6ParamsE)
        /*0b3c*/ 	.short	0x0380
        /*0b3e*/ 	.short	0x0800


	//----- nvinfo : EIATTR_SW_WAR
	.align		4
.L_55:
        /*0b40*/ 	.byte	0x04, 0x36
        /*0b42*/ 	.short	(.L_57 - .L_56)
.L_56:
        /*0b44*/ 	.word	0x00000008
.L_57:


//--------------------- .nv.callgraph             --------------------------
	.section	.nv.callgraph,"",@"SHT_CUDA_CALLGRAPH"
	.align	4
	.sectionentsize	8
	.align		4
        /*0000*/ 	.word	0x00000000
	.align		4
        /*0004*/ 	.word	0xffffffff
	.align		4
        /*0008*/ 	.word	index@(_ZN7cutlass13device_kernelINS_4gemm6kernel13GemmUniversalIN4cute5tupleIJiiiiEEENS1_10collective13CollectiveMmaINS1_35MainloopSm100TmaUmmaWarpSpecializedILi9ELi2ELi4ENS5_IJNS4_1CILi1EEESB_SB_EEEEENS5_IJNSA_ILi64EEENSA_ILi256EEENSA_ILi32EEEEEENS_10bfloat16_tENS5_IJlSB_lEEESI_SJ_NS4_8TiledMMAINS4_8MMA_AtomIJNS4_20SM100_MMA_F16BF16_SSISI_SI_fLi64ELi256ELNS4_4UMMA5MajorE0ELSO_0ELNSN_7ScaleInE0ELSP_0EEEEEENS4_6LayoutISC_NS5_IJNSA_ILi0EEEST_ST_EEEEENS5_IJNS4_10UnderscoreESW_SW_EEEEENS4_13SM90_TMA_LOADENS4_14ComposedLayoutINS4_7SwizzleILi2ELi4ELi3EEENS4_18smem_ptr_flag_bitsILi16EEENSS_INS5_IJNSA_ILi8EEESG_EEENS5_IJSG_SB_EEEEEEEvNS4_8identityESZ_S19_vS1A_EENS_8epilogue10collective18CollectiveEpilogueINS1C_23Sm100TmaWarpSpecializedILi4ELi2ELi32ELb1ELb0EEEJSH_NS5_IJNSS_ISE_SB_EES1H_EEESI_SJ_SI_SJ_NS1C_6fusion15FusionCallbacksIS1G_NS1J_17LinearCombinationISI_fSI_fLNS_15FloatRoundStyleE2EEESH_S1I_JEEENS4_5SM1004TMEM4LOAD26SM100_TMEM_LOAD_16dp256b8xESZ_NS10_INS11_ILi3ELi4ELi3EEES14_NSS_INS5_IJS15_SE_EEENS5_IJSE_SB_EEEEEEENS4_17SM75_U32x4_LDSM_NENS4_14SM90_TMA_STOREES1X_NS4_17SM90_U32x4_STSM_NENS4_39AutoVectorizingCopyWithAssumedAlignmentILi128EEEEEEvvEEEEvNT_6ParamsE)
	.align		4
        /*000c*/ 	.word	index@(__assertfail)
	.align		4
        /*0010*/ 	.word	0x00000000
	.align		4
        /*0014*/ 	.word	0xfffffffe
	.align		4
        /*0018*/ 	.word	0x00000000
	.align		4
        /*001c*/ 	.word	0xfffffffd
	.align		4
        /*0020*/ 	.word	0x00000000
	.align		4
        /*0024*/ 	.word	0xfffffffc


//--------------------- .nv.constant4             --------------------------
	.section	.nv.constant4,"a",@progbits
	.align	8
	.align		8
.nv.constant4:
        /*0000*/ 	.dword	__assertfail
	.align		8
        /*0008*/ 	.dword	__unnamed_1
	.align		8
        /*0010*/ 	.dword	__unnamed_2
	.align		8
        /*0018*/ 	.dword	_ZN40_INTERNAL_919ef5cc_4_k_cu_1328c990_313284cuda3std3__45__cpo5beginE
	.align		8
        /*0020*/ 	.dword	_ZN40_INTERNAL_919ef5cc_4_k_cu_1328c990_313284cuda3std3__45__cpo3endE
	.align		8
        /*0028*/ 	.dword	_ZN40_INTERNAL_919ef5cc_4_k_cu_1328c990_313284cuda3std3__45__cpo6cbeginE
	.align		8
        /*0030*/ 	.dword	_ZN40_INTERNAL_919ef5cc_4_k_cu_1328c990_313284cuda3std3__45__cpo4cendE
	.align		8
        /*0038*/ 	.dword	_ZN40_INTERNAL_919ef5cc_4_k_cu_1328c990_313284cuda3std3__442_GLOBAL__N__919ef5cc_4_k_cu_1328c990_313286ignoreE
	.align		8
        /*0040*/ 	.dword	_ZN40_INTERNAL_919ef5cc_4_k_cu_1328c990_313284cuda3std3__419piecewise_constructE
	.align		8
        /*0048*/ 	.dword	_ZN40_INTERNAL_919ef5cc_4_k_cu_1328c990_313284cuda3std3__48in_placeE
	.align		8
        /*0050*/ 	.dword	_ZN40_INTERNAL_919ef5cc_4_k_cu_1328c990_313284cuda3std6ranges3__45__cpo4swapE
	.align		8
        /*0058*/ 	.dword	_ZN40_INTERNAL_919ef5cc_4_k_cu_1328c990_313284cuda3std6ranges3__45__cpo9iter_moveE
	.align		8
        /*0060*/ 	.dword	_ZN40_INTERNAL_919ef5cc_4_k_cu_1328c990_313284cute7productE
	.align		8
        /*0068*/ 	.dword	_ZN40_INTERNAL_919ef5cc_4_k_cu_1328c990_313284cute1_E
	.align		8
        /*0070*/ 	.dword	$str$25
	.align		8
        /*0078*/ 	.dword	$str$26
	.align		8
        /*0080*/ 	.dword	$str$27
	.align		8
        /*0088*/ 	.dword	$str$28


//--------------------- .text._ZN7cutlass13device_kernelINS_4gemm6kernel13GemmUniversalIN4cute5tupleIJiiiiEEENS1_10collective13CollectiveMmaINS1_35MainloopSm100TmaUmmaWarpSpecializedILi9ELi2ELi4ENS5_IJNS4_1CILi1EEESB_SB_EEEEENS5_IJNSA_ILi64EEENSA_ILi256EEENSA_ILi32EEEEEENS_10bfloat16_tENS5_IJlSB_lEEESI_SJ_NS4_8TiledMMAINS4_8MMA_AtomIJNS4_20SM100_MMA_F16BF16_SSISI_SI_fLi64ELi256ELNS4_4UMMA5MajorE0ELSO_0ELNSN_7ScaleInE0ELSP_0EEEEEENS4_6LayoutISC_NS5_IJNSA_ILi0EEEST_ST_EEEEENS5_IJNS4_10UnderscoreESW_SW_EEEEENS4_13SM90_TMA_LOADENS4_14ComposedLayoutINS4_7SwizzleILi2ELi4ELi3EEENS4_18smem_ptr_flag_bitsILi16EEENSS_INS5_IJNSA_ILi8EEESG_EEENS5_IJSG_SB_EEEEEEEvNS4_8identityESZ_S19_vS1A_EENS_8epilogue10collective18CollectiveEpilogueINS1C_23Sm100TmaWarpSpecializedILi4ELi2ELi32ELb1ELb0EEEJSH_NS5_IJNSS_ISE_SB_EES1H_EEESI_SJ_SI_SJ_NS1C_6fusion15FusionCallbacksIS1G_NS1J_17LinearCombinationISI_fSI_fLNS_15FloatRoundStyleE2EEESH_S1I_JEEENS4_5SM1004TMEM4LOAD26SM100_TMEM_LOAD_16dp256b8xESZ_NS10_INS11_ILi3ELi4ELi3EEES14_NSS_INS5_IJS15_SE_EEENS5_IJSE_SB_EEEEEEENS4_17SM75_U32x4_LDSM_NENS4_14SM90_TMA_STOREES1X_NS4_17SM90_U32x4_STSM_NENS4_39AutoVectorizingCopyWithAssumedAlignmentILi128EEEEEEvvEEEEvNT_6ParamsE --------------------------
	.section	.text._ZN7cutlass13device_kernelINS_4gemm6kernel13GemmUniversalIN4cute5tupleIJiiiiEEENS1_10collective13CollectiveMmaINS1_35MainloopSm100TmaUmmaWarpSpecializedILi9ELi2ELi4ENS5_IJNS4_1CILi1EEESB_SB_EEEEENS5_IJNSA_ILi64EEENSA_ILi256EEENSA_ILi32EEEEEENS_10bfloat16_tENS5_IJlSB_lEEESI_SJ_NS4_8TiledMMAINS4_8MMA_AtomIJNS4_20SM100_MMA_F16BF16_SSISI_SI_fLi64ELi256ELNS4_4UMMA5MajorE0ELSO_0ELNSN_7ScaleInE0ELSP_0EEEEEENS4_6LayoutISC_NS5_IJNSA_ILi0EEEST_ST_EEEEENS5_IJNS4_10UnderscoreESW_SW_EEEEENS4_13SM90_TMA_LOADENS4_14ComposedLayoutINS4_7SwizzleILi2ELi4ELi3EEENS4_18smem_ptr_flag_bitsILi16EEENSS_INS5_IJNSA_ILi8EEESG_EEENS5_IJSG_SB_EEEEEEEvNS4_8identityESZ_S19_vS1A_EENS_8epilogue10collective18CollectiveEpilogueINS1C_23Sm100TmaWarpSpecializedILi4ELi2ELi32ELb1ELb0EEEJSH_NS5_IJNSS_ISE_SB_EES1H_EEESI_SJ_SI_SJ_NS1C_6fusion15FusionCallbacksIS1G_NS1J_17LinearCombinationISI_fSI_fLNS_15FloatRoundStyleE2EEESH_S1I_JEEENS4_5SM1004TMEM4LOAD26SM100_TMEM_LOAD_16dp256b8xESZ_NS10_INS11_ILi3ELi4ELi3EEES14_NSS_INS5_IJS15_SE_EEENS5_IJSE_SB_EEEEEEENS4_17SM75_U32x4_LDSM_NENS4_14SM90_TMA_STOREES1X_NS4_17SM90_U32x4_STSM_NENS4_39AutoVectorizingCopyWithAssumedAlignmentILi128EEEEEEvvEEEEvNT_6ParamsE,"ax",@progbits
	.align	128
.text._ZN7cutlass13device_kernelINS_4gemm6kernel13GemmUniversalIN4cute5tupleIJiiiiEEENS1_10collective13CollectiveMmaINS1_35MainloopSm100TmaUmmaWarpSpecializedILi9ELi2ELi4ENS5_IJNS4_1CILi1EEESB_SB_EEEEENS5_IJNSA_ILi64EEENSA_ILi256EEENSA_ILi32EEEEEENS_10bfloat16_tENS5_IJlSB_lEEESI_SJ_NS4_8TiledMMAINS4_8MMA_AtomIJNS4_20SM100_MMA_F16BF16_SSISI_SI_fLi64ELi256ELNS4_4UMMA5MajorE0ELSO_0ELNSN_7ScaleInE0ELSP_0EEEEEENS4_6LayoutISC_NS5_IJNSA_ILi0EEEST_ST_EEEEENS5_IJNS4_10UnderscoreESW_SW_EEEEENS4_13SM90_TMA_LOADENS4_14ComposedLayoutINS4_7SwizzleILi2ELi4ELi3EEENS4_18smem_ptr_flag_bitsILi16EEENSS_INS5_IJNSA_ILi8EEESG_EEENS5_IJSG_SB_EEEEEEEvNS4_8identityESZ_S19_vS1A_EENS_8epilogue10collective18CollectiveEpilogueINS1C_23Sm100TmaWarpSpecializedILi4ELi2ELi32ELb1ELb0EEEJSH_NS5_IJNSS_ISE_SB_EES1H_EEESI_SJ_SI_SJ_NS1C_6fusion15FusionCallbacksIS1G_NS1J_17LinearCombinationISI_fSI_fLNS_15FloatRoundStyleE2EEESH_S1I_JEEENS4_5SM1004TMEM4LOAD26SM100_TMEM_LOAD_16dp256b8xESZ_NS10_INS11_ILi3ELi4ELi3EEES14_NSS_INS5_IJS15_SE_EEENS5_IJSE_SB_EEEEEEENS4_17SM75_U32x4_LDSM_NENS4_14SM90_TMA_STOREES1X_NS4_17SM90_U32x4_STSM_NENS4_39AutoVectorizingCopyWithAssumedAlignmentILi128EEEEEEvvEEEEvNT_6ParamsE:
        .type           _ZN7cutlass13device_kernelINS_4gemm6kernel13GemmUniversalIN4cute5tupleIJiiiiEEENS1_10collective13CollectiveMmaINS1_35MainloopSm100TmaUmmaWarpSpecializedILi9ELi2ELi4ENS5_IJNS4_1CILi1EEESB_SB_EEEEENS5_IJNSA_ILi64EEENSA_ILi256EEENSA_ILi32EEEEEENS_10bfloat16_tENS5_IJlSB_lEEESI_SJ_NS4_8TiledMMAINS4_8MMA_AtomIJNS4_20SM100_MMA_F16BF16_SSISI_SI_fLi64ELi256ELNS4_4UMMA5MajorE0ELSO_0ELNSN_7ScaleInE0ELSP_0EEEEEENS4_6LayoutISC_NS5_IJNSA_ILi0EEEST_ST_EEEEENS5_IJNS4_10UnderscoreESW_SW_EEEEENS4_13SM90_TMA_LOADENS4_14ComposedLayoutINS4_7SwizzleILi2ELi4ELi3EEENS4_18smem_ptr_flag_bitsILi16EEENSS_INS5_IJNSA_ILi8EEESG_EEENS5_IJSG_SB_EEEEEEEvNS4_8identityESZ_S19_vS1A_EENS_8epilogue10collective18CollectiveEpilogueINS1C_23Sm100TmaWarpSpecializedILi4ELi2ELi32ELb1ELb0EEEJSH_NS5_IJNSS_ISE_SB_EES1H_EEESI_SJ_SI_SJ_NS1C_6fusion15FusionCallbacksIS1G_NS1J_17LinearCombinationISI_fSI_fLNS_15FloatRoundStyleE2EEESH_S1I_JEEENS4_5SM1004TMEM4LOAD26SM100_TMEM_LOAD_16dp256b8xESZ_NS10_INS11_ILi3ELi4ELi3EEES14_NSS_INS5_IJS15_SE_EEENS5_IJSE_SB_EEEEEEENS4_17SM75_U32x4_LDSM_NENS4_14SM90_TMA_STOREES1X_NS4_17SM90_U32x4_STSM_NENS4_39AutoVectorizingCopyWithAssumedAlignmentILi128EEEEEEvvEEEEvNT_6ParamsE,@function
        .size           _ZN7cutlass13device_kernelINS_4gemm6kernel13GemmUniversalIN4cute5tupleIJiiiiEEENS1_10collective13CollectiveMmaINS1_35MainloopSm100TmaUmmaWarpSpecializedILi9ELi2ELi4ENS5_IJNS4_1CILi1EEESB_SB_EEEEENS5_IJNSA_ILi64EEENSA_ILi256EEENSA_ILi32EEEEEENS_10bfloat16_tENS5_IJlSB_lEEESI_SJ_NS4_8TiledMMAINS4_8MMA_AtomIJNS4_20SM100_MMA_F16BF16_SSISI_SI_fLi64ELi256ELNS4_4UMMA5MajorE0ELSO_0ELNSN_7ScaleInE0ELSP_0EEEEEENS4_6LayoutISC_NS5_IJNSA_ILi0EEEST_ST_EEEEENS5_IJNS4_10UnderscoreESW_SW_EEEEENS4_13SM90_TMA_LOADENS4_14ComposedLayoutINS4_7SwizzleILi2ELi4ELi3EEENS4_18smem_ptr_flag_bitsILi16EEENSS_INS5_IJNSA_ILi8EEESG_EEENS5_IJSG_SB_EEEEEEEvNS4_8identityESZ_S19_vS1A_EENS_8epilogue10collective18CollectiveEpilogueINS1C_23Sm100TmaWarpSpecializedILi4ELi2ELi32ELb1ELb0EEEJSH_NS5_IJNSS_ISE_SB_EES1H_EEESI_SJ_SI_SJ_NS1C_6fusion15FusionCallbacksIS1G_NS1J_17LinearCombinationISI_fSI_fLNS_15FloatRoundStyleE2EEESH_S1I_JEEENS4_5SM1004TMEM4LOAD26SM100_TMEM_LOAD_16dp256b8xESZ_NS10_INS11_ILi3ELi4ELi3EEES14_NSS_INS5_IJS15_SE_EEENS5_IJSE_SB_EEEEEEENS4_17SM75_U32x4_LDSM_NENS4_14SM90_TMA_STOREES1X_NS4_17SM90_U32x4_STSM_NENS4_39AutoVectorizingCopyWithAssumedAlignmentILi128EEEEEEvvEEEEvNT_6ParamsE,(.L_x_192 - _ZN7cutlass13device_kernelINS_4gemm6kernel13GemmUniversalIN4cute5tupleIJiiiiEEENS1_10collective13CollectiveMmaINS1_35MainloopSm100TmaUmmaWarpSpecializedILi9ELi2ELi4ENS5_IJNS4_1CILi1EEESB_SB_EEEEENS5_IJNSA_ILi64EEENSA_ILi256EEENSA_ILi32EEEEEENS_10bfloat16_tENS5_IJlSB_lEEESI_SJ_NS4_8TiledMMAINS4_8MMA_AtomIJNS4_20SM100_MMA_F16BF16_SSISI_SI_fLi64ELi256ELNS4_4UMMA5MajorE0ELSO_0ELNSN_7ScaleInE0ELSP_0EEEEEENS4_6LayoutISC_NS5_IJNSA_ILi0EEEST_ST_EEEEENS5_IJNS4_10UnderscoreESW_SW_EEEEENS4_13SM90_TMA_LOADENS4_14ComposedLayoutINS4_7SwizzleILi2ELi4ELi3EEENS4_18smem_ptr_flag_bitsILi16EEENSS_INS5_IJNSA_ILi8EEESG_EEENS5_IJSG_SB_EEEEEEEvNS4_8identityESZ_S19_vS1A_EENS_8epilogue10collective18CollectiveEpilogueINS1C_23Sm100TmaWarpSpecializedILi4ELi2ELi32ELb1ELb0EEEJSH_NS5_IJNSS_ISE_SB_EES1H_EEESI_SJ_SI_SJ_NS1C_6fusion15FusionCallbacksIS1G_NS1J_17LinearCombinationISI_fSI_fLNS_15FloatRoundStyleE2EEESH_S1I_JEEENS4_5SM1004TMEM4LOAD26SM100_TMEM_LOAD_16dp256b8xESZ_NS10_INS11_ILi3ELi4ELi3EEES14_NSS_INS5_IJS15_SE_EEENS5_IJSE_SB_EEEEEEENS4_17SM75_U32x4_LDSM_NENS4_14SM90_TMA_STOREES1X_NS4_17SM90_U32x4_STSM_NENS4_39AutoVectorizingCopyWithAssumedAlignmentILi128EEEEEEvvEEEEvNT_6ParamsE)
        .other          _ZN7cutlass13device_kernelINS_4gemm6kernel13GemmUniversalIN4cute5tupleIJiiiiEEENS1_10collective13CollectiveMmaINS1_35MainloopSm100TmaUmmaWarpSpecializedILi9ELi2ELi4ENS5_IJNS4_1CILi1EEESB_SB_EEEEENS5_IJNSA_ILi64EEENSA_ILi256EEENSA_ILi32EEEEEENS_10bfloat16_tENS5_IJlSB_lEEESI_SJ_NS4_8TiledMMAINS4_8MMA_AtomIJNS4_20SM100_MMA_F16BF16_SSISI_SI_fLi64ELi256ELNS4_4UMMA5MajorE0ELSO_0ELNSN_7ScaleInE0ELSP_0EEEEEENS4_6LayoutISC_NS5_IJNSA_ILi0EEEST_ST_EEEEENS5_IJNS4_10UnderscoreESW_SW_EEEEENS4_13SM90_TMA_LOADENS4_14ComposedLayoutINS4_7SwizzleILi2ELi4ELi3EEENS4_18smem_ptr_flag_bitsILi16EEENSS_INS5_IJNSA_ILi8EEESG_EEENS5_IJSG_SB_EEEEEEEvNS4_8identityESZ_S19_vS1A_EENS_8epilogue10collective18CollectiveEpilogueINS1C_23Sm100TmaWarpSpecializedILi4ELi2ELi32ELb1ELb0EEEJSH_NS5_IJNSS_ISE_SB_EES1H_EEESI_SJ_SI_SJ_NS1C_6fusion15FusionCallbacksIS1G_NS1J_17LinearCombinationISI_fSI_fLNS_15FloatRoundStyleE2EEESH_S1I_JEEENS4_5SM1004TMEM4LOAD26SM100_TMEM_LOAD_16dp256b8xESZ_NS10_INS11_ILi3ELi4ELi3EEES14_NSS_INS5_IJS15_SE_EEENS5_IJSE_SB_EEEEEEENS4_17SM75_U32x4_LDSM_NENS4_14SM90_TMA_STOREES1X_NS4_17SM90_U32x4_STSM_NENS4_39AutoVectorizingCopyWithAssumedAlignmentILi128EEEEEEvvEEEEvNT_6ParamsE,@"STO_CUDA_ENTRY STV_DEFAULT"
_ZN7cutlass13device_kernelINS_4gemm6kernel13GemmUniversalIN4cute5tupleIJiiiiEEENS1_10collective13CollectiveMmaINS1_35MainloopSm100TmaUmmaWarpSpecializedILi9ELi2ELi4ENS5_IJNS4_1CILi1EEESB_SB_EEEEENS5_IJNSA_ILi64EEENSA_ILi256EEENSA_ILi32EEEEEENS_10bfloat16_tENS5_IJlSB_lEEESI_SJ_NS4_8TiledMMAINS4_8MMA_AtomIJNS4_20SM100_MMA_F16BF16_SSISI_SI_fLi64ELi256ELNS4_4UMMA5MajorE0ELSO_0ELNSN_7ScaleInE0ELSP_0EEEEEENS4_6LayoutISC_NS5_IJNSA_ILi0EEEST_ST_EEEEENS5_IJNS4_10UnderscoreESW_SW_EEEEENS4_13SM90_TMA_LOADENS4_14ComposedLayoutINS4_7SwizzleILi2ELi4ELi3EEENS4_18smem_ptr_flag_bitsILi16EEENSS_INS5_IJNSA_ILi8EEESG_EEENS5_IJSG_SB_EEEEEEEvNS4_8identityESZ_S19_vS1A_EENS_8epilogue10collective18CollectiveEpilogueINS1C_23Sm100TmaWarpSpecializedILi4ELi2ELi32ELb1ELb0EEEJSH_NS5_IJNSS_ISE_SB_EES1H_EEESI_SJ_SI_SJ_NS1C_6fusion15FusionCallbacksIS1G_NS1J_17LinearCombinationISI_fSI_fLNS_15FloatRoundStyleE2EEESH_S1I_JEEENS4_5SM1004TMEM4LOAD26SM100_TMEM_LOAD_16dp256b8xESZ_NS10_INS11_ILi3ELi4ELi3EEES14_NSS_INS5_IJS15_SE_EEENS5_IJSE_SB_EEEEEEENS4_17SM75_U32x4_LDSM_NENS4_14SM90_TMA_STOREES1X_NS4_17SM90_U32x4_STSM_NENS4_39AutoVectorizingCopyWithAssumedAlignmentILi128EEEEEEvvEEEEvNT_6ParamsE:
[----:B------:R-:W1:Y:S01]  /*0000*/  LDC R1, c[0x0][0x37c] ;  /* 0x0000df00ff017b82 */ /* 0x000e620000000800 */
[----:B------:R-:W2:Y:S01]  /*0010*/  S2R R101, SR_TID.X ;  /* 0x0000000000657919 */ /* 0x000ea20000002100 */
[----:B------:R-:W3:Y:S01]  /*0020*/  LDCU.64 UR4, c[0x0][0x890] ;  /* 0x00011200ff0477ac */ /* 0x000ee20008000a00 */
[----:B------:R-:W-:Y:S02]  /*0030*/  PRMT R88, RZ, 0x7610, R88 ;  /* 0x00007610ff587816 */ /* 0x000fe40000000058 */
[----:B------:R-:W-:Y:S01]  /*0040*/  ELECT P5, URZ, PT ;  /* 0x0000000000ff782f */ /* 0x000fe200038a0000 */
[----:B------:R-:W4:Y:S01]  /*0050*/  LDCU.64 UR46, c[0x0][0x358] ;  /* 0x00006b00ff2e77ac */ /* 0x000f220008000a00 */
[----:B---3--:R-:W-:-:S04]  /*0060*/  UISETP.NE.U32.AND UP0, UPT, UR4, URZ, UPT ;  /* 0x000000ff0400728c */ /* 0x008fc8000bf05070 */
[----:B------:R-:W-:Y:S01]  /*0070*/  UISETP.NE.AND.EX UP0, UPT, UR5, URZ, UPT, UP0 ;  /* 0x000000ff0500728c */ /* 0x000fe2000bf05300 */
[----:B--2---:R-:W-:-:S05]  /*0080*/  SHF.R.U32.HI R93, RZ, 0x5, R101 ;  /* 0x00000005ff5d7819 */ /* 0x004fca0000011665 */
[----:B------:R-:W2:Y:S02]  /*0090*/  SHFL.IDX PT, R0, R93, RZ, 0x1f ;  /* 0x00001fff5d007589 */ /* 0x000ea400000e0000 */
[----:B--2---:R-:W-:Y:S01]  /*00a0*/  R2UR UR8, R0 ;  /* 0x00000000000872ca */ /* 0x004fe200000e0000 */
[----:B-1--4-:R-:W-:-:S14]  /*00b0*/  BRA.U UP0, `(.L_x_0) ;  /* 0x00000001002c7547 */ /* 0x012fdc000b800000 */
[----:B------:R-:W1:Y:S02]  /*00c0*/  LDCU.64 UR6, c[0x0][0x888] ;  /* 0x00011100ff0677ac */ /* 0x000e640008000a00 */
[----:B-1----:R-:W-:-:S04]  /*00d0*/  UISETP.NE.U32.AND UP0, UPT, UR6, URZ, UPT ;  /* 0x000000ff0600728c */ /* 0x002fc8000bf05070 */
[----:B------:R-:W-:-:S09]  /*00e0*/  UISETP.NE.AND.EX UP0, UPT, UR7, URZ, UPT, UP0 ;  /* 0x000000ff0700728c */ /* 0x000fd2000bf05300 */
[----:B------:R-:W-:Y:S05]  /*00f0*/  BRA.U !UP0, `(.L_x_1) ;  /* 0x0000000108107547 */ /* 0x000fea000b800000 */
[----:B------:R-:W1:Y:S02]  /*0100*/  LDC.64 R2, c[0x0][0x888] ;  /* 0x00022200ff027b82 */ /* 0x000e640000000a00 */
[----:B-1----:R1:W5:Y:S01]  /*0110*/  LDG.E R49, desc[UR46][R2.64] ;  /* 0x0000002e02317981 */ /* 0x002362000c1e1900 */
[----:B------:R-:W-:Y:S01]  /*0120*/  HFMA2 R88, -RZ, RZ, 0, 5.9604644775390625e-08 ;  /* 0x00000001ff587431 */ /* 0x000fe200000001ff */
[----:B------:R-:W-:Y:S05]  /*0130*/  BRA `(.L_x_0) ;  /* 0x00000000000c7947 */ /* 0x000fea0003800000 */
.L_x_1:
[----:B------:R-:W1:Y:S01]  /*0140*/  LDCU UR6, c[0x0][0x880] ;  /* 0x00011000ff0677ac */ /* 0x000e620008000800 */
[----:B------:R-:W-:Y:S01]  /*0150*/  HFMA2 R88, -RZ, RZ, 0, 5.9604644775390625e-08 ;  /* 0x00000001ff587431 */ /* 0x000fe200000001ff */
[----:B-1----:R-:W-:-:S07]  /*0160*/  MOV R49, UR6 ;  /* 0x0000000600317c02 */ /* 0x002fce0008000f00 */
.L_x_0:
[----:B------:R-:W2:Y:S02]  /*0170*/  LDCU.64 UR6, c[0x0][0x8b0] ;  /* 0x00011600ff0677ac */ /* 0x000ea40008000a00 */
[----:B--2---:R-:W-:-:S04]  /*0180*/  UISETP.NE.U32.AND UP0, UPT, UR6, URZ, UPT ;  /* 0x000000ff0600728c */ /* 0x004fc8000bf05070 */
[----:B------:R-:W-:-:S09]  /*0190*/  UISETP.NE.AND.EX UP0, UPT, UR7, URZ, UPT, UP0 ;  /* 0x000000ff0700728c */ /* 0x000fd2000bf05300 */
[----:B------:R-:W-:Y:S05]  /*01a0*/  BRA.U UP0, `(.L_x_2) ;  /* 0x0000000100247547 */ /* 0x000fea000b800000 */
[----:B------:R-:W2:Y:S02]  /*01b0*/  LDCU.64 UR6, c[0x0][0x8a8] ;  /* 0x00011500ff0677ac */ /* 0x000ea40008000a00 */
[----:B--2---:R-:W-:-:S04]  /*01c0*/  UISETP.NE.U32.AND UP0, UPT, UR6, URZ, UPT ;  /* 0x000000ff0600728c */ /* 0x004fc8000bf05070 */
[----:B------:R-:W-:-:S09]  /*01d0*/  UISETP.NE.AND.EX UP0, UPT, UR7, URZ, UPT, UP0 ;  /* 0x000000ff0700728c */ /* 0x000fd2000bf05300 */
[----:B------:R-:W-:Y:S05]  /*01e0*/  BRA.U !UP0, `(.L_x_3) ;  /* 0x00000001080c7547 */ /* 0x000fea000b800000 */
[----:B-1----:R-:W1:Y:S02]  /*01f0*/  LDC.64 R2, c[0x0][0x8a8] ;  /* 0x00022a00ff027b82 */ /* 0x002e640000000a00 */
[----:B-1----:R2:W5:Y:S01]  /*0200*/  LDG.E R47, desc[UR46][R2.64] ;  /* 0x0000002e022f7981 */ /* 0x002562000c1e1900 */
[----:B------:R-:W-:Y:S05]  /*0210*/  BRA `(.L_x_2) ;  /* 0x0000000000087947 */ /* 0x000fea0003800000 */
.L_x_3:
[----:B------:R-:W2:Y:S02]  /*0220*/  LDCU UR6, c[0x0][0x8a0] ;  /* 0x00011400ff0677ac */ /* 0x000ea40008000800 */
[----:B--2---:R-:W-:Y:S02]  /*0230*/  MOV R47, UR6 ;  /* 0x00000006002f7c02 */ /* 0x004fe40008000f00 */
.L_x_2:
[----:B------:R-:W-:Y:S01]  /*0240*/  IMAD.U32 R0, RZ, RZ, UR8 ;  /* 0x00000008ff007e24 */ /* 0x000fe2000f8e00ff */
[----:B------:R-:W-:Y:S04]  /*0250*/  BSSY.RECONVERGENT B0, `(.L_x_4) ;  /* 0x000000c000007945 */ /* 0x000fe80003800200 */
[C---:B------:R-:W-:Y:S02]  /*0260*/  ISETP.NE.OR P1, PT, R0.reuse, 0x1, !P5 ;  /* 0x000000010000780c */ /* 0x040fe40006f25670 */
[----:B------:R-:W-:-:S11]  /*0270*/  ISETP.NE.OR P0, PT, R0, 0x3, !P5 ;  /* 0x000000030000780c */ /* 0x000fd60006f05670 */
[----:B------:R-:W-:Y:S05]  /*0280*/  @P1 BRA `(.L_x_5) ;  /* 0x0000000000201947 */ /* 0x000fea0003800000 */
[----:B------:R-:W3:Y:S02]  /*0290*/  LDCU.64 UR6, c[0x0][0x348] ;  /* 0x00006900ff0677ac */ /* 0x000ee40008000a00 */
[----:B---3--:R-:W-:Y:S02]  /*02a0*/  UIADD3 UR10, UP1, UPT, UR6, 0x80, URZ ;  /* 0x00000080060a7890 */ /* 0x008fe4000ff3e0ff */
[----:B------:R-:W-:Y:S02]  /*02b0*/  UIADD3 UR6, UP0, UPT, UR6, 0x180, URZ ;  /* 0x0000018006067890 */ /* 0x000fe4000ff1e0ff */
[----:B------:R-:W-:Y:S02]  /*02c0*/  UIADD3.X UR11, UPT, UPT, URZ, UR7, URZ, UP1, !UPT ;  /* 0x00000007ff0b7290 */ /* 0x000fe40008ffe4ff */
[----:B------:R-:W-:-:S07]  /*02d0*/  UIADD3.X UR7, UPT, UPT, URZ, UR7, URZ, UP0, !UPT ;  /* 0x00000007ff077290 */ /* 0x000fce00087fe4ff */
[----:B------:R3:W-:Y:S02]  /*02e0*/  UTMACCTL.PF [UR10] ;  /* 0x000000000a0079b9 */ /* 0x0007e40008040000 */
[----:B------:R3:W-:Y:S02]  /*02f0*/  UTMACCTL.PF [UR6] ;  /* 0x00000000060079b9 */ /* 0x0007e40008040000 */
[----:B---3--:R-:W-:Y:S01]  /*0300*/  NOP ;  /* 0x0000000000007918 */ /* 0x008fe20000000000 */
.L_x_5:
[----:B------:R-:W-:Y:S05]  /*0310*/  BSYNC.RECONVERGENT B0 ;  /* 0x0000000000007941 */ /* 0x000fea0003800200 */
.L_x_4:
[----:B------:R-:W-:Y:S04]  /*0320*/  BSSY.RECONVERGENT B0, `(.L_x_6) ;  /* 0x000000a000007945 */ /* 0x000fe80003800200 */
        /* <DEDUP_REMOVED lines=9> */
.L_x_7:
[----:B------:R-:W-:Y:S05]  /*03c0*/  BSYNC.RECONVERGENT B0 ;  /* 0x0000000000007941 */ /* 0x000fea0003800200 */
.L_x_6:
[----:B------:R-:W3:Y:S01]  /*03d0*/  LDCU.64 UR6, c[0x0][0x888] ;  /* 0x00011100ff0677ac */ /* 0x000ee20008000a00 */
[----:B------:R-:W-:Y:S02]  /*03e0*/  UISETP.EQ.U32.AND UP1, UPT, UR4, URZ, UPT ;  /* 0x000000ff0400728c */ /* 0x000fe4000bf22070 */
[----:B------:R-:W-:Y:S02]  /*03f0*/  UPLOP3.LUT UP2, UPT, UPT, UPT, UPT, 0x80, 0x8 ;  /* 0x000000000008789c */ /* 0x000fe40003f4f070 */
[----:B---3--:R-:W-:-:S04]  /*0400*/  UISETP.NE.U32.AND UP0, UPT, UR6, URZ, UPT ;  /* 0x000000ff0600728c */ /* 0x008fc8000bf05070 */
[----:B------:R-:W-:-:S04]  /*0410*/  UISETP.NE.AND.EX UP0, UPT, UR7, URZ, UPT, UP0 ;  /* 0x000000ff0700728c */ /* 0x000fc8000bf05300 */
[----:B------:R-:W-:-:S04]  /*0420*/  UISETP.EQ.OR.EX UP3, UPT, UR5, URZ, !UP0, UP1 ;  /* 0x000000ff0500728c */ /* 0x000fc8000c762710 */
[----:B------:R-:W-:-:S05]  /*0430*/  UP2UR UR50, UPR, URZ, 0x8 ;  /* 0x00000008ff327883 */ /* 0x000fca0008000000 */
[----:B------:R-:W-:Y:S07]  /*0440*/  BRA.U !UP3, `(.L_x_8) ;  /* 0x000000010b207547 */ /* 0x000fee000b800000 */
[----:B------:R-:W-:Y:S01]  /*0450*/  UISETP.NE.U32.AND UP2, UPT, UR4, URZ, UPT ;  /* 0x000000ff0400728c */ /* 0x000fe2000bf45070 */
[----:B-----5:R-:W-:Y:S01]  /*0460*/  FSETP.NEU.AND P0, PT, R49, RZ, PT ;  /* 0x000000ff3100720b */ /* 0x020fe20003f0d000 */
[----:B------:R-:W-:Y:S02]  /*0470*/  USEL UR4, URZ, 0xffffffff, UP0 ;  /* 0xffffffffff047887 */ /* 0x000fe40008000000 */
[----:B------:R-:W-:-:S10]  /*0480*/  UISETP.NE.AND.EX UP2, UPT, UR5, URZ, UPT, UP2 ;  /* 0x000000ff0500728c */ /* 0x000fd4000bf45320 */
[----:B------:R-:W-:Y:S01]  /*0490*/  VOTEU.ANY UP1, P0 ;  /* 0x0000000000ff7886 */ /* 0x000fe20000020100 */
[----:B------:R-:W-:-:S04]  /*04a0*/  @!UP2 USEL UR4, URZ, 0xffffffff, UP1 ;  /* 0xffffffffff04a887 */ /* 0x000fc80008800000 */
[----:B------:R-:W-:-:S04]  /*04b0*/  ULOP3.LUT UR4, UR4, 0x1, URZ, 0xc0, !UPT ;  /* 0x0000000104047892 */ /* 0x000fc8000f8ec0ff */
[----:B------:R-:W-:-:S11]  /*04c0*/  UISETP.NE.U32.AND UP2, UPT, UR4, 0x1, UPT ;  /* 0x000000010400788c */ /* 0x000fd6000bf45070 */
.L_x_8:
[----:B-12---:R-:W1:Y:S01]  /*04d0*/  SHFL.IDX PT, R2, R93, RZ, 0x1f ;  /* 0x00001fff5d027589 */ /* 0x006e6200000e0000 */
[----:B------:R-:W-:-:S04]  /*04e0*/  UISETP.NE.AND UP1, UPT, UR8, 0x2, UPT ;  /* 0x000000020800788c */ /* 0x000fc8000bf25270 */
[----:B------:R-:W-:Y:S01]  /*04f0*/  USEL UR6, URZ, 0x1, UP1 ;  /* 0x00000001ff067887 */ /* 0x000fe20008800000 */
[----:B-1----:R-:W-:-:S13]  /*0500*/  ISETP.NE.AND P0, PT, R2, RZ, PT ;  /* 0x000000ff0200720c */ /* 0x002fda0003f05270 */
[----:B------:R-:W-:Y:S05]  /*0510*/  @P0 BRA `(.L_x_9) ;  /* 0x00000000007c0947 */ /* 0x000fea0003800000 */
[----:B------:R-:W-:Y:S01]  /*0520*/  ELECT P0, URZ, PT ;  /* 0x0000000000ff782f */ /* 0x000fe20003800000 */
[----:B------:R-:W-:-:S12]  /*0530*/  BSSY.RECONVERGENT B0, `(.L_x_9) ;  /* 0x000001d000007945 */ /* 0x000fd80003800200 */
[----:B------:R-:W-:Y:S05]  /*0540*/  @!P0 BRA `(.L_x_10) ;  /* 0x00000000006c8947 */ /* 0x000fea0003800000 */
[----:B------:R-:W1:Y:S01]  /*0550*/  S2UR UR5, SR_CgaCtaId ;  /* 0x00000000000579c3 */ /* 0x000e620000008800 */
[----:B------:R-:W-:Y:S01]  /*0560*/  UMOV UR7, 0x400 ;  /* 0x0000040000077882 */ /* 0x000fe20000000000 */
[----:B------:R-:W-:Y:S02]  /*0570*/  UMOV UR4, 0x1 ;  /* 0x0000000100047882 */ /* 0x000fe40000000000 */
[----:B------:R-:W-:-:S04]  /*0580*/  UIADD3 UR10, UPT, UPT, -UR4, 0x100000, URZ ;  /* 0x00100000040a7890 */ /* 0x000fc8000fffe1ff */
[----:B------:R-:W-:Y:S02]  /*0590*/  USHF.L.U32 UR11, UR10, 0xb, URZ ;  /* 0x0000000b0a0b7899 */ /* 0x000fe400080006ff */
[----:B------:R-:W-:Y:S02]  /*05a0*/  USHF.L.U32 UR10, UR10, 0x1, URZ ;  /* 0x000000010a0a7899 */ /* 0x000fe400080006ff */
[----:B-1----:R-:W-:Y:S01]  /*05b0*/  ULEA UR5, UR5, UR7, 0x18 ;  /* 0x0000000705057291 */ /* 0x002fe2000f8ec0ff */
[----:B------:R-:W1:Y:S11]  /*05c0*/  FENCE.VIEW.ASYNC.S ;  /* 0x00000000000073c6 */ /* 0x000e760000000000 */
[----:B-1----:R1:W2:Y:S01]  /*05d0*/  SYNCS.EXCH.64 URZ, [UR5], UR10 ;  /* 0x0000000a05ff75b2 */ /* 0x0022a20008000100 */
[----:B------:R1:W3:Y:S01]  /*05e0*/  SYNCS.EXCH.64 URZ, [UR5+0x48], UR10 ;  /* 0x0000480a05ff75b2 */ /* 0x0002e20008000100 */
[----:B------:R1:W4:Y:S01]  /*05f0*/  SYNCS.EXCH.64 URZ, [UR5+0x8], UR10 ;  /* 0x0000080a05ff75b2 */ /* 0x0003220008000100 */
[----:B------:R1:W1:Y:S01]  /*0600*/  SYNCS.EXCH.64 URZ, [UR5+0x50], UR10 ;  /* 0x0000500a05ff75b2 */ /* 0x0002620008000100 */
        /* <DEDUP_REMOVED lines=14> */
[----:B------:R-:W-:Y:S01]  /*06f0*/  NOP ;  /* 0x0000000000007918 */ /* 0x000fe20000000000 */
.L_x_10:
[----:B-1----:R-:W-:Y:S05]  /*0700*/  BSYNC.RECONVERGENT B0 ;  /* 0x0000000000007941 */ /* 0x002fea0003800200 */
.L_x_9:
[----:B------:R-:W1:Y:S01]  /*0710*/  SHFL.IDX PT, R2, R93, RZ, 0x1f ;  /* 0x00001fff5d027589 */ /* 0x000e6200000e0000 */
[----:B------:R-:W-:Y:S01]  /*0720*/  NOP ;  /* 0x0000000000007918 */ /* 0x000fe20000000000 */
[----:B-1----:R-:W-:-:S13]  /*0730*/  ISETP.NE.AND P0, PT, R2, 0x1, PT ;  /* 0x000000010200780c */ /* 0x002fda0003f05270 */
[----:B------:R-:W-:Y:S05]  /*0740*/  @P0 BRA `(.L_x_11) ;  /* 0x0000000000580947 */ /* 0x000fea0003800000 */
[----:B------:R-:W1:Y:S01]  /*0750*/  S2UR UR7, SR_CgaCtaId ;  /* 0x00000000000779c3 */ /* 0x000e620000008800 */
[----:B------:R-:W-:Y:S01]  /*0760*/  UMOV UR9, 0x400 ;  /* 0x0000040000097882 */ /* 0x000fe20000000000 */
[----:B------:R-:W-:Y:S01]  /*0770*/  UMOV UR5, 0x20 ;  /* 0x0000002000057882 */ /* 0x000fe20000000000 */
[----:B------:R-:W-:Y:S01]  /*0780*/  UMOV UR4, 0x80 ;  /* 0x0000008000047882 */ /* 0x000fe20000000000 */
[----:B------:R-:W-:-:S04]  /*0790*/  UIADD3 UR10, UPT, UPT, -UR5, 0x100000, URZ ;  /* 0x00100000050a7890 */ /* 0x000fc8000fffe1ff */
[----:B------:R-:W-:Y:S02]  /*07a0*/  USHF.L.U32 UR11, UR10, 0xb, URZ ;  /* 0x0000000b0a0b7899 */ /* 0x000fe400080006ff */
[----:B------:R-:W-:Y:S02]  /*07b0*/  USHF.L.U32 UR10, UR10, 0x1, URZ ;  /* 0x000000010a0a7899 */ /* 0x000fe400080006ff */
[----:B------:R-:W-:-:S04]  /*07c0*/  UIADD3 UR4, UPT, UPT, -UR4, 0x100000, URZ ;  /* 0x0010000004047890 */ /* 0x000fc8000fffe1ff */
[----:B------:R-:W-:Y:S02]  /*07d0*/  USHF.L.U32 UR5, UR4, 0xb, URZ ;  /* 0x0000000b04057899 */ /* 0x000fe400080006ff */
[----:B------:R-:W-:Y:S01]  /*07e0*/  USHF.L.U32 UR4, UR4, 0x1, URZ ;  /* 0x0000000104047899 */ /* 0x000fe200080006ff */
[----:B------:R-:W-:Y:S01]  /*07f0*/  ELECT P0, URZ, PT ;  /* 0x0000000000ff782f */ /* 0x000fe20003800000 */
[----:B-1----:R-:W-:Y:S01]  /*0800*/  ULEA UR7, UR7, UR9, 0x18 ;  /* 0x0000000907077291 */ /* 0x002fe2000f8ec0ff */
[----:B------:R-:W1:Y:S11]  /*0810*/  FENCE.VIEW.ASYNC.S ;  /* 0x00000000000073c6 */ /* 0x000e760000000000 */
[----:B-1----:R1:W1:Y:S01]  /*0820*/  SYNCS.EXCH.64 URZ, [UR7+0x90], UR10 ;  /* 0x0000900a07ff75b2 */ /* 0x0022620008000100 */
        /* <DEDUP_REMOVED lines=8> */
.L_x_11:
[----:B------:R-:W2:Y:S01]  /*08b0*/  SHFL.IDX PT, R2, R93, RZ, 0x1f ;  /* 0x00001fff5d027589 */ /* 0x000ea200000e0000 */
[----:B------:R-:W-:Y:S01]  /*08c0*/  NOP ;  /* 0x0000000000007918 */ /* 0x000fe20000000000 */
[----:B--2---:R-:W-:-:S13]  /*08d0*/  ISETP.NE.AND P0, PT, R2, 0x3, PT ;  /* 0x000000030200780c */ /* 0x004fda0003f05270 */
[----:B------:R-:W-:Y:S05]  /*08e0*/  @P0 BRA `(.L_x_12) ;  /* 0x0000000000300947 */ /* 0x000fea0003800000 */
[----:B-1----:R-:W1:Y:S01]  /*08f0*/  S2UR UR5, SR_CgaCtaId ;  /* 0x00000000000579c3 */ /* 0x002e620000008800 */
[----:B------:R-:W-:Y:S01]  /*0900*/  UMOV UR7, 0x400 ;  /* 0x0000040000077882 */ /* 0x000fe20000000000 */
[----:B------:R-:W-:Y:S01]  /*0910*/  UMOV UR4, 0x20 ;  /* 0x0000002000047882 */ /* 0x000fe20000000000 */
[----:B------:R-:W-:Y:S01]  /*0920*/  ELECT P0, URZ, PT ;  /* 0x0000000000ff782f */ /* 0x000fe20003800000 */
[----:B------:R-:W-:-:S04]  /*0930*/  UIADD3 UR10, UPT, UPT, -UR4, 0x100000, URZ ;  /* 0x00100000040a7890 */ /* 0x000fc8000fffe1ff */
[----:B------:R-:W-:Y:S02]  /*0940*/  USHF.L.U32 UR11, UR10, 0xb, URZ ;  /* 0x0000000b0a0b7899 */ /* 0x000fe400080006ff */
[----:B------:R-:W-:Y:S02]  /*0950*/  USHF.L.U32 UR10, UR10, 0x1, URZ ;  /* 0x000000010a0a7899 */ /* 0x000fe400080006ff */
[----:B-1----:R-:W-:Y:S01]  /*0960*/  ULEA UR5, UR5, UR7, 0x18 ;  /* 0x0000000705057291 */ /* 0x002fe2000f8ec0ff */
[----:B------:R-:W1:Y:S11]  /*0970*/  FENCE.VIEW.ASYNC.S ;  /* 0x00000000000073c6 */ /* 0x000e760000000000 */
[----:B-1----:R2:W1:Y:S01]  /*0980*/  SYNCS.EXCH.64 URZ, [UR5+0xd0], UR10 ;  /* 0x0000d00a05ff75b2 */ /* 0x0024620008000100 */
[----:B------:R2:W1:Y:S02]  /*0990*/  SYNCS.EXCH.64 URZ, [UR5+0xd8], UR10 ;  /* 0x0000d80a05ff75b2 */ /* 0x0004640008000100 */
[----:B--2---:R-:W-:Y:S01]  /*09a0*/  NOP ;  /* 0x0000000000007918 */ /* 0x004fe20000000000 */
.L_x_12:
[----:B------:R-:W2:Y:S01]  /*09b0*/  SHFL.IDX PT, R2, R93, RZ, 0x1f ;  /* 0x00001fff5d027589 */ /* 0x000ea200000e0000 */
[----:B------:R-:W-:Y:S01]  /*09c0*/  NOP ;  /* 0x0000000000007918 */ /* 0x000fe20000000000 */
[----:B--2---:R-:W-:-:S13]  /*09d0*/  ISETP.NE.AND P0, PT, R2, 0x4, PT ;  /* 0x000000040200780c */ /* 0x004fda0003f05270 */
[----:B------:R-:W-:Y:S05]  /*09e0*/  @P0 BRA `(.L_x_13) ;  /* 0x00000000004c0947 */ /* 0x000fea0003800000 */
[----:B-1----:R-:W1:Y:S01]  /*09f0*/  S2UR UR5, SR_CgaCtaId ;  /* 0x00000000000579c3 */ /* 0x002e620000008800 */
[----:B------:R-:W-:Y:S01]  /*0a00*/  UMOV UR9, 0x100 ;  /* 0x0000010000097882 */ /* 0x000fe20000000000 */
[----:B------:R-:W-:Y:S01]  /*0a10*/  UMOV UR7, 0x400 ;  /* 0x0000040000077882 */ /* 0x000fe20000000000 */
[----:B------:R-:W-:Y:S01]  /*0a20*/  USEL UR9, UR9, 0xe0, UP2 ;  /* 0x000000e009097887 */ /* 0x000fe20009000000 */
[----:B------:R-:W-:Y:S01]  /*0a30*/  UMOV UR4, 0x1 ;  /* 0x0000000100047882 */ /* 0x000fe20000000000 */
[----:B------:R-:W-:Y:S01]  /*0a40*/  ELECT P0, URZ, PT ;  /* 0x0000000000ff782f */ /* 0x000fe20003800000 */
[----:B------:R-:W-:-:S04]  /*0a50*/  UIADD3 UR10, UPT, UPT, -UR4, 0x100000, URZ ;  /* 0x00100000040a7890 */ /* 0x000fc8000fffe1ff */
[----:B------:R-:W-:Y:S02]  /*0a60*/  USHF.L.U32 UR11, UR10, 0xb, URZ ;  /* 0x0000000b0a0b7899 */ /* 0x000fe400080006ff */
[----:B------:R-:W-:Y:S02]  /*0a70*/  USHF.L.U32 UR10, UR10, 0x1, URZ ;  /* 0x000000010a0a7899 */ /* 0x000fe400080006ff */
[----:B------:R-:W-:-:S04]  /*0a80*/  UIADD3 UR12, UPT, UPT, -UR9, 0x100000, URZ ;  /* 0x00100000090c7890 */ /* 0x000fc8000fffe1ff */
[----:B------:R-:W-:Y:S02]  /*0a90*/  USHF.L.U32 UR13, UR12, 0xb, URZ ;  /* 0x0000000b0c0d7899 */ /* 0x000fe400080006ff */
[----:B------:R-:W-:Y:S02]  /*0aa0*/  USHF.L.U32 UR12, UR12, 0x1, URZ ;  /* 0x000000010c0c7899 */ /* 0x000fe400080006ff */
[----:B-1----:R-:W-:Y:S01]  /*0ab0*/  ULEA UR5, UR5, UR7, 0x18 ;  /* 0x0000000705057291 */ /* 0x002fe2000f8ec0ff */
[----:B------:R-:W1:Y:S11]  /*0ac0*/  FENCE.VIEW.ASYNC.S ;  /* 0x00000000000073c6 */ /* 0x000e760000000000 */
[----:B-1----:R2:W1:Y:S01]  /*0ad0*/  SYNCS.EXCH.64 URZ, [UR5+0xe0], UR10 ;  /* 0x0000e00a05ff75b2 */ /* 0x0024620008000100 */
[----:B------:R2:W1:Y:S01]  /*0ae0*/  SYNCS.EXCH.64 URZ, [UR5+0xf0], UR12 ;  /* 0x0000f00c05ff75b2 */ /* 0x0004620008000100 */
[----:B------:R2:W1:Y:S01]  /*0af0*/  SYNCS.EXCH.64 URZ, [UR5+0xe8], UR10 ;  /* 0x0000e80a05ff75b2 */ /* 0x0004620008000100 */
[----:B------:R2:W1:Y:S02]  /*0b00*/  SYNCS.EXCH.64 URZ, [UR5+0xf8], UR12 ;  /* 0x0000f80c05ff75b2 */ /* 0x0004640008000100 */
[----:B--2---:R-:W-:Y:S01]  /*0b10*/  NOP ;  /* 0x0000000000007918 */ /* 0x004fe20000000000 */
.L_x_13:
[----:B------:R-:W2:Y:S01]  /*0b20*/  SHFL.IDX PT, R2, R93, RZ, 0x1f ;  /* 0x00001fff5d027589 */ /* 0x000ea200000e0000 */
[----:B------:R-:W-:Y:S01]  /*0b30*/  NOP ;  /* 0x0000000000007918 */ /* 0x000fe20000000000 */
[----:B--2---:R-:W-:-:S13]  /*0b40*/  ISETP.NE.AND P0, PT, R2, 0x5, PT ;  /* 0x000000050200780c */ /* 0x004fda0003f05270 */
[----:B------:R-:W-:Y:S05]  /*0b50*/  @P0 BRA `(.L_x_14) ;  /* 0x0000000000580947 */ /* 0x000fea0003800000 */
[----:B-1----:R-:W1:Y:S01]  /*0b60*/  S2UR UR7, SR_CgaCtaId ;  /* 0x00000000000779c3 */ /* 0x002e620000008800 */
        /* <DEDUP_REMOVED lines=19> */
[----:B------:R2:W1:Y:S02]  /*0ca0*/  SYNCS.EXCH.64 URZ, [UR7+0x138], UR4 ;  /* 0x0001380407ff75b2 */ /* 0x0004640008000100 */
[----:B--2---:R-:W-:Y:S01]  /*0cb0*/  NOP ;  /* 0x0000000000007918 */ /* 0x004fe20000000000 */
.L_x_14:
        /* <DEDUP_REMOVED lines=18> */
.L_x_15:
[----:B-1----:R-:W1:Y:S01]  /*0de0*/  S2UR UR5, SR_CTAID.X ;  /* 0x00000000000579c3 */ /* 0x002e620000002500 */
[----:B------:R-:W-:-:S05]  /*0df0*/  CS2R.32 R87, SR_CgaSize ;  /* 0x0000000000577805 */ /* 0x000fca0000008a00 */
[----:B------:R-:W-:-:S05]  /*0e00*/  IMAD R87, R87, -0xa0, RZ ;  /* 0xffffff6057577824 */ /* 0x000fca00078e02ff */
[----:B------:R-:W-:-:S14]  /*0e10*/  R2UR UR9, R87 ;  /* 0x00000000570972ca */ /* 0x000fdc00000e0000 */
[----:B------:R-:W2:Y:S01]  /*0e20*/  LDCU UR9, c[0x0][UR9+0x2b0] ;  /* 0x00005600090977ac */ /* 0x000ea20008000800 */
[----:B------:R-:W-:Y:S01]  /*0e30*/  NOP ;  /* 0x0000000000007918 */ /* 0x000fe20000000000 */
[----:B------:R-:W-:-:S05]  /*0e40*/  CS2R.32 R87, SR_CgaSize ;  /* 0x0000000000577805 */ /* 0x000fca0000008a00 */
[----:B------:R-:W-:-:S05]  /*0e50*/  IMAD R87, R87, -0xa0, RZ ;  /* 0xffffff6057577824 */ /* 0x000fca00078e02ff */
[----:B------:R-:W-:-:S14]  /*0e60*/  R2UR UR7, R87 ;  /* 0x00000000570772ca */ /* 0x000fdc00000e0000 */
[----:B------:R-:W3:Y:S01]  /*0e70*/  LDCU UR7, c[0x0][UR7+0x2b4] ;  /* 0x00005680070777ac */ /* 0x000ee20008000800 */
[----:B------:R-:W4:Y:S08]  /*0e80*/  S2UR UR4, SR_CTAID.Y ;  /* 0x00000000000479c3 */ /* 0x000f300000002600 */
[----:B------:R-:W3:Y:S01]  /*0e90*/  LDC R10, c[0x0][0xb24] ;  /* 0x0002c900ff0a7b82 */ /* 0x000ee20000000800 */
[----:B-1----:R-:W-:-:S02]  /*0ea0*/  I2FP.F32.U32 R87, UR5 ;  /* 0x0000000500577c45 */ /* 0x002fc40008201000 */
[----:B------:R-:W-:-:S05]  /*0eb0*/  CS2R.32 R3, SR_CgaSize ;  /* 0x0000000000037805 */ /* 0x000fca0000008a00 */
[----:B------:R-:W-:-:S06]  /*0ec0*/  IMAD R3, R3, -0xa0, RZ ;  /* 0xffffff6003037824 */ /* 0x000fcc00078e02ff */
[----:B------:R-:W1:Y:S01]  /*0ed0*/  LDC R3, c[0x0][R3+0x2a0] ;  /* 0x0000a80003037b82 */ /* 0x000e620000000800 */
[----:B------:R-:W-:Y:S01]  /*0ee0*/  MOV R15, UR5 ;  /* 0x00000005000f7c02 */ /* 0x000fe20008000f00 */
[----:B--2---:R-:W-:Y:S01]  /*0ef0*/  FMUL R87, R87, UR9 ;  /* 0x0000000957577c20 */ /* 0x004fe20008400000 */
[----:B----4-:R-:W-:Y:S02]  /*0f00*/  I2FP.F32.U32 R86, UR4 ;  /* 0x0000000400567c45 */ /* 0x010fe40008201000 */
[----:B------:R-:W-:-:S05]  /*0f10*/  CS2R.32 R2, SR_CgaSize ;  /* 0x0000000000027805 */ /* 0x000fca0000008a00 */
[----:B------:R-:W-:-:S06]  /*0f20*/  IMAD R2, R2, -0xa0, RZ ;  /* 0xffffff6002027824 */ /* 0x000fcc00078e02ff */
[----:B------:R-:W2:Y:S01]  /*0f30*/  LDC R2, c[0x0][R2+0x2a4] ;  /* 0x0000a90002027b82 */ /* 0x000ea20000000800 */
[----:B------:R-:W-:Y:S01]  /*0f40*/  MOV R14, UR4 ;  /* 0x00000004000e7c02 */ /* 0x000fe20008000f00 */
[----:B------:R-:W4:Y:S01]  /*0f50*/  F2I.U32.TRUNC.NTZ R87, R87 ;  /* 0x0000005700577305 */ /* 0x000f22000020f000 */
[----:B---3--:R-:W-:-:S05]  /*0f60*/  FMUL R86, R86, UR7 ;  /* 0x0000000756567c20 */ /* 0x008fca0008400000 */
[----:B------:R-:W-:Y:S01]  /*0f70*/  BAR.SYNC.DEFER_BLOCKING 0x0 ;  /* 0x0000000000007b1d */ /* 0x000fe20000010000 */
[----:B------:R-:W-:-:S05]  /*0f80*/  ISETP.GE.AND P0, PT, R10, 0x1, PT ;  /* 0x000000010a00780c */ /* 0x000fca0003f06270 */
[----:B------:R-:W3:Y:S02]  /*0f90*/  F2I.U32.TRUNC.NTZ R86, R86 ;  /* 0x0000005600567305 */ /* 0x000ee4000020f000 */
[----:B------:R-:W2:Y:S01]  /*0fa0*/  S2UR UR36, SR_CTAID.Z ;  /* 0x00000000002479c3 */ /* 0x000ea20000002700 */
[----:B----4-:R-:W-:-:S05]  /*0fb0*/  IADD3 R87, PT, PT, -R87, RZ, RZ ;  /* 0x000000ff57577210 */ /* 0x010fca0007ffe1ff */
[----:B-1----:R-:W-:Y:S01]  /*0fc0*/  IMAD R87, R3, R87, UR5 ;  /* 0x0000000503577e24 */ /* 0x002fe2000f8e0257 */
[----:B---3--:R-:W-:-:S05]  /*0fd0*/  IADD3 R86, PT, PT, -R86, RZ, RZ ;  /* 0x000000ff56567210 */ /* 0x008fca0007ffe1ff */
[----:B--2---:R-:W-:Y:S01]  /*0fe0*/  IMAD R86, R2, R86, UR4 ;  /* 0x0000000402567e24 */ /* 0x004fe2000f8e0256 */
[----:B------:R-:W-:Y:S06]  /*0ff0*/  @!P0 BRA `(.L_x_16) ;  /* 0x0000000000b88947 */ /* 0x000fec0003800000 */
[----:B------:R-:W1:Y:S01]  /*1000*/  LDC.64 R4, c[0x0][0xb18] ;  /* 0x0002c600ff047b82 */ /* 0x000e620000000a00 */
[----:B------:R-:W-:-:S07]  /*1010*/  ISETP.NE.AND P0, PT, R10, 0x1, PT ;  /* 0x000000010a00780c */ /* 0x000fce0003f05270 */
[----:B------:R-:W2:Y:S08]  /*1020*/  LDC R9, c[0x0][0xb0c] ;  /* 0x0002c300ff097b82 */ /* 0x000eb00000000800 */
[----:B------:R-:W3:Y:S08]  /*1030*/  LDC R12, c[0x0][0x370] ;  /* 0x0000dc00ff0c7b82 */ /* 0x000ef00000000800 */
[----:B------:R-:W4:Y:S01]  /*1040*/  LDC R11, c[0x0][0x374] ;  /* 0x0000dd00ff0b7b82 */ /* 0x000f220000000800 */
[----:B-1----:R-:W-:-:S07]  /*1050*/  ISETP.NE.AND P1, PT, R4, 0x1, PT ;  /* 0x000000010400780c */ /* 0x002fce0003f25270 */
[----:B------:R-:W3:Y:S01]  /*1060*/  LDC.64 R6, c[0x0][0xb10] ;  /* 0x0002c400ff067b82 */ /* 0x000ee20000000a00 */
[----:B--2---:R-:W-:-:S07]  /*1070*/  ISETP.NE.AND P2, PT, R9, 0x1, PT ;  /* 0x000000010900780c */ /* 0x004fce0003f45270 */
[----:B------:R-:W1:Y:S08]  /*1080*/  LDC R8, c[0x0][0xb20] ;  /* 0x0002c800ff087b82 */ /* 0x000e700000000800 */
[----:B------:R-:W2:Y:S01]  /*1090*/  LDC.64 R2, c[0x0][0xb28] ;  /* 0x0002ca00ff027b82 */ /* 0x000ea20000000a00 */
[----:B----4-:R-:W-:-:S04]  /*10a0*/  IMAD.HI.U32 R13, R11, R5, RZ ;  /* 0x000000050b0d7227 */ /* 0x010fc800078e00ff */
[----:B------:R-:W-:-:S04]  /*10b0*/  IMAD.HI.U32 R5, R14, R5, RZ ;  /* 0x000000050e057227 */ /* 0x000fc800078e00ff */
[----:B---3--:R-:W-:-:S05]  /*10c0*/  IMAD.HI.U32 R16, R12, R6, RZ ;  /* 0x000000060c107227 */ /* 0x008fca00078e00ff */
[-C--:B------:R-:W-:Y:S01]  /*10d0*/  @P2 SHF.R.U32.HI R12, RZ, R7.reuse, R16 ;  /* 0x00000007ff0c2219 */ /* 0x080fe20000011610 */
[----:B------:R-:W-:Y:S01]  /*10e0*/  IMAD.HI.U32 R16, R15, R6, RZ ;  /* 0x000000060f107227 */ /* 0x000fe200078e00ff */
[-C--:B-1----:R-:W-:Y:S02]  /*10f0*/  @P1 SHF.R.U32.HI R11, RZ, R8.reuse, R13 ;  /* 0x00000008ff0b1219 */ /* 0x082fe4000001160d */
[----:B------:R-:W-:Y:S02]  /*1100*/  SHF.R.U32.HI R5, RZ, R8, R5 ;  /* 0x00000008ff057219 */ /* 0x000fe40000011605 */
[----:B------:R-:W-:Y:S02]  /*1110*/  SHF.R.U32.HI R16, RZ, R7, R16 ;  /* 0x00000007ff107219 */ /* 0x000fe40000011610 */
[----:B------:R-:W-:Y:S01]  /*1120*/  SEL R5, R14, R5, !P1 ;  /* 0x000000050e057207 */ /* 0x000fe20004800000 */
[----:B--2---:R-:W-:Y:S01]  /*1130*/  IMAD.HI.U32 R13, R11, R2, RZ ;  /* 0x000000020b0d7227 */ /* 0x004fe200078e00ff */
[----:B------:R-:W-:-:S03]  /*1140*/  SEL R16, R15, R16, !P2 ;  /* 0x000000100f107207 */ /* 0x000fc60005000000 */
[----:B------:R-:W-:Y:S01]  /*1150*/  IMAD.HI.U32 R6, R12, R2, RZ ;  /* 0x000000020c067227 */ /* 0x000fe200078e00ff */
[----:B------:R-:W-:-:S04]  /*1160*/  @P0 SHF.R.U32.HI R11, RZ, R3, R13 ;  /* 0x00000003ff0b0219 */ /* 0x000fc8000001160d */
[----:B------:R-:W-:Y:S01]  /*1170*/  @P0 SHF.R.U32.HI R12, RZ, R3, R6 ;  /* 0x00000003ff0c0219 */ /* 0x000fe20000011606 */
[----:B------:R-:W-:-:S04]  /*1180*/  IMAD R11, R11, R10, RZ ;  /* 0x0000000a0b0b7224 */ /* 0x000fc800078e02ff */
[----:B------:R-:W-:Y:S01]  /*1190*/  IMAD R6, R12, R10, RZ ;  /* 0x0000000a0c067224 */ /* 0x000fe200078e02ff */
[----:B------:R-:W-:-:S04]  /*11a0*/  ISETP.GE.AND P1, PT, R5, R11, PT ;  /* 0x0000000b0500720c */ /* 0x000fc80003f26270 */
[----:B------:R-:W-:Y:S01]  /*11b0*/  ISETP.GE.OR P1, PT, R16, R6, P1 ;  /* 0x000000061000720c */ /* 0x000fe20000f26670 */
[----:B------:R-:W-:-:S05]  /*11c0*/  IMAD.HI.U32 R6, R5, R2, RZ ;  /* 0x0000000205067227 */ /* 0x000fca00078e00ff */
[----:B------:R-:W-:-:S04]  /*11d0*/  SHF.R.U32.HI R6, RZ, R3, R6 ;  /* 0x00000003ff067219 */ /* 0x000fc80000011606 */
[----:B------:R-:W-:-:S03]  /*11e0*/  SEL R6, R5, R6, !P0 ;  /* 0x0000000605067207 */ /* 0x000fc60004000000 */
[----:B------:R-:W-:Y:S01]  /*11f0*/  @!P1 IMAD.HI.U32 R7, R16, R2, RZ ;  /* 0x0000000210079227 */ /* 0x000fe200078e00ff */
[----:B------:R-:W-:-:S04]  /*1200*/  IADD3 R2, PT, PT, -R6, RZ, RZ ;  /* 0x000000ff06027210 */ /* 0x000fc80007ffe1ff */
[----:B------:R-:W-:Y:S01]  /*1210*/  @!P1 SHF.R.U32.HI R3, RZ, R3, R7 ;  /* 0x00000003ff039219 */ /* 0x000fe20000011607 */
[----:B------:R-:W-:Y:S01]  /*1220*/  IMAD R2, R10, R2, R5 ;  /* 0x000000020a027224 */ /* 0x000fe200078e0205 */
[----:B------:R-:W-:Y:S02]  /*1230*/  IADD3 R7, PT, PT, -R5, RZ, RZ ;  /* 0x000000ff05077210 */ /* 0x000fe40007ffe1ff */
[----:B------:R-:W-:-:S03]  /*1240*/  @!P1 SEL R3, R16, R3, !P0 ;  /* 0x0000000310039207 */ /* 0x000fc60004000000 */
[----:B------:R-:W-:Y:S02]  /*1250*/  IMAD R7, R4, R7, R14 ;  /* 0x0000000704077224 */ /* 0x000fe400078e020e */
[--C-:B------:R-:W-:Y:S02]  /*1260*/  @!P1 IMAD.IADD R6, R6, 0x1, -R3.reuse ;  /* 0x0000000106069824 */ /* 0x100fe400078e0a03 */
[----:B------:R-:W-:Y:S01]  /*1270*/  @!P1 IMAD R3, R2, R12, R3 ;  /* 0x0000000c02039224 */ /* 0x000fe200078e0203 */
[----:B------:R-:W-:Y:S01]  /*1280*/  IADD3 R2, PT, PT, -R16, RZ, RZ ;  /* 0x000000ff10027210 */ /* 0x000fe20007ffe1ff */
[----:B------:R-:W-:Y:S02]  /*1290*/  @!P1 IMAD R5, R6, R10, R16 ;  /* 0x0000000a06059224 */ /* 0x000fe400078e0210 */
[----:B------:R-:W-:Y:S02]  /*12a0*/  @!P1 IMAD.MOV.U32 R16, RZ, RZ, R3 ;  /* 0x000000ffff109224 */ /* 0x000fe400078e0003 */
[----:B------:R-:W-:-:S02]  /*12b0*/  IMAD R2, R9, R2, R15 ;  /* 0x0000000209027224 */ /* 0x000fc400078e020f */
[----:B------:R-:W-:Y:S02]  /*12c0*/  IMAD R14, R5, R4, R7 ;  /* 0x00000004050e7224 */ /* 0x000fe400078e0207 */
[----:B------:R-:W-:Y:S02]  /*12d0*/  IMAD R15, R16, R9, R2 ;  /* 0x00000009100f7224 */ /* 0x000fe400078e0202 */
.L_x_16:
[----:B------:R-:W1:Y:S01]  /*12e0*/  LDCU UR4, c[0x0][0xb30] ;  /* 0x00016600ff0477ac */ /* 0x000e620008000800 */
[----:B------:R-:W2:Y:S08]  /*12f0*/  S2UR UR37, SR_CgaCtaId ;  /* 0x00000000002579c3 */ /* 0x000eb00000008800 */
[----:B------:R-:W3:Y:S01]  /*1300*/  LDC R40, c[0x0][0xb24] ;  /* 0x0002c900ff287b82 */ /* 0x000ee20000000800 */
[----:B-1----:R-:W-:-:S09]  /*1310*/  UISETP.NE.AND UP1, UPT, UR4, 0x1, UPT ;  /* 0x000000010400788c */ /* 0x002fd2000bf25270 */
[----:B--2---:R-:W-:Y:S05]  /*1320*/  BRA.U UP1, `(.L_x_17) ;  /* 0x0000000101407547 */ /* 0x004fea000b800000 */
[----:B------:R-:W1:Y:S08]  /*1330*/  LDC.64 R4, c[0x0][0xb10] ;  /* 0x0002c400ff047b82 */ /* 0x000e700000000a00 */
[----:B------:R-:W2:Y:S08]  /*1340*/  LDC.64 R2, c[0x0][0xb18] ;  /* 0x0002c600ff027b82 */ /* 0x000eb00000000a00 */
[----:B------:R-:W4:Y:S08]  /*1350*/  LDC R6, c[0x0][0xb20] ;  /* 0x0002c800ff067b82 */ /* 0x000f300000000800 */
[----:B------:R-:W3:Y:S01]  /*1360*/  LDC R7, c[0x0][0xb0c] ;  /* 0x0002c300ff077b82 */ /* 0x000ee20000000800 */
[----:B-1----:R-:W-:-:S05]  /*1370*/  IMAD.HI.U32 R4, R15, R4, RZ ;  /* 0x000000040f047227 */ /* 0x002fca00078e00ff */
[----:B------:R-:W-:Y:S01]  /*1380*/  SHF.R.U32.HI R4, RZ, R5, R4 ;  /* 0x00000005ff047219 */ /* 0x000fe20000011604 */
[----:B--2---:R-:W-:Y:S01]  /*1390*/  IMAD.HI.U32 R3, R14, R3, RZ ;  /* 0x000000030e037227 */ /* 0x004fe200078e00ff */
[----:B------:R-:W-:-:S04]  /*13a0*/  ISETP.NE.AND P0, PT, R2, 0x1, PT ;  /* 0x000000010200780c */ /* 0x000fc80003f05270 */
[----:B----4-:R-:W-:-:S04]  /*13b0*/  SHF.R.U32.HI R3, RZ, R6, R3 ;  /* 0x00000006ff037219 */ /* 0x010fc80000011603 */
[----:B------:R-:W-:Y:S02]  /*13c0*/  SEL R3, R14, R3, !P0 ;  /* 0x000000030e037207 */ /* 0x000fe40004000000 */
[----:B---3--:R-:W-:-:S04]  /*13d0*/  ISETP.NE.AND P1, PT, R7, 0x1, PT ;  /* 0x000000010700780c */ /* 0x008fc80003f25270 */
[----:B------:R-:W-:-:S05]  /*13e0*/  SEL R4, R15, R4, !P1 ;  /* 0x000000040f047207 */ /* 0x000fca0004800000 */
[----:B------:R-:W-:Y:S02]  /*13f0*/  IMAD.IADD R5, R3, 0x1, -R4 ;  /* 0x0000000103057824 */ /* 0x000fe400078e0a04 */
[----:B------:R-:W-:Y:S02]  /*1400*/  IMAD.IADD R3, R4, 0x1, -R3 ;  /* 0x0000000104037824 */ /* 0x000fe400078e0a03 */
[----:B------:R-:W-:Y:S02]  /*1410*/  IMAD R15, R5, R7, R15 ;  /* 0x00000007050f7224 */ /* 0x000fe400078e020f */
[----:B------:R-:W-:-:S07]  /*1420*/  IMAD R14, R3, R2, R14 ;  /* 0x00000002030e7224 */ /* 0x000fce00078e020e */
.L_x_17:
[----:B------:R-:W-:Y:S01]  /*1430*/  BAR.SYNC.DEFER_BLOCKING 0x0 ;  /* 0x0000000000007b1d */ /* 0x000fe20000010000 */
[----:B------:R-:W-:Y:S01]  /*1440*/  UISETP.NE.AND UP1, UPT, UR8, 0x2, UPT ;  /* 0x000000020800788c */ /* 0x000fe2000bf25270 */
[----:B------:R-:W-:Y:S02]  /*1450*/  ISETP.NE.OR P5, PT, R0, 0x2, !P5 ;  /* 0x000000020000780c */ /* 0x000fe40006fa5670 */
[----:B------:R-:W-:-:S06]  /*1460*/  LOP3.LUT R2, R101, 0x1f, RZ, 0xc0, !PT ;  /* 0x0000001f65027812 */ /* 0x000fcc00078ec0ff */
[----:B------:R-:W-:Y:S05]  /*1470*/  BRA.U UP1, `(.L_x_18) ;  /* 0x0000001501107547 */ /* 0x000fea000b800000 */
[----:B------:R-:W1:Y:S01]  /*1480*/  LDCU UR13, c[0x0][0x38c] ;  /* 0x00007180ff0d77ac */ /* 0x000e620008000800 */
[----:B------:R-:W2:Y:S01]  /*1490*/  LDC R8, c[0x0][0x370] ;  /* 0x0000dc00ff087b82 */ /* 0x000ea20000000800 */
[----:B------:R-:W-:Y:S01]  /*14a0*/  PLOP3.LUT P1, PT, PT, PT, UP2, 0x80, 0x8 ;  /* 0x000000000008781c */ /* 0x000fe20003f2f028 */
[----:B------:R-:W-:Y:S01]  /*14b0*/  IMAD.MOV.U32 R17, RZ, RZ, 0x1 ;  /* 0x00000001ff117424 */ /* 0x000fe200078e00ff */
[----:B------:R-:W-:Y:S01]  /*14c0*/  ISETP.EQ.OR P4, PT, R2, RZ, P5 ;  /* 0x000000ff0200720c */ /* 0x000fe20002f82670 */
[----:B------:R-:W-:Y:S01]  /*14d0*/  IMAD.MOV.U32 R16, RZ, RZ, RZ ;  /* 0x000000ffff107224 */ /* 0x000fe200078e00ff */
[----:B------:R-:W-:Y:S02]  /*14e0*/  PLOP3.LUT P1, PT, P1, PT, PT, 0x8, 0x80 ;  /* 0x000000000080781c */ /* 0x000fe40000f2e170 */
[----:B------:R-:W-:Y:S01]  /*14f0*/  CS2R R12, SRZ ;  /* 0x00000000000c7805 */ /* 0x000fe2000001ff00 */
[----:B------:R-:W-:Y:S01]  /*1500*/  IMAD.MOV.U32 R11, RZ, RZ, 0x1 ;  /* 0x00000001ff0b7424 */ /* 0x000fe200078e00ff */
[----:B------:R-:W4:Y:S01]  /*1510*/  LDC R0, c[0x0][0x374] ;  /* 0x0000dd00ff007b82 */ /* 0x000f220000000800 */
[----:B------:R-:W2:Y:S01]  /*1520*/  LDCU.64 UR22, c[0x0][0x348] ;  /* 0x00006900ff1677ac */ /* 0x000ea20008000a00 */
[----:B------:R-:W-:Y:S01]  /*1530*/  UMOV UR6, URZ ;  /* 0x000000ff00067c82 */ /* 0x000fe20008000000 */
[----:B-1----:R-:W-:-:S04]  /*1540*/  UIADD3 UR5, UPT, UPT, UR13, 0x1f, URZ ;  /* 0x0000001f0d057890 */ /* 0x002fc8000fffe0ff */
[----:B------:R-:W-:-:S04]  /*1550*/  USHF.R.S32.HI UR4, URZ, 0x1f, UR5 ;  /* 0x0000001fff047899 */ /* 0x000fc80008011405 */
[----:B------:R-:W-:-:S04]  /*1560*/  ULEA.HI UR4, UR4, UR5, URZ, 0x5 ;  /* 0x0000000504047291 */ /* 0x000fc8000f8f28ff */
[----:B------:R-:W-:Y:S02]  /*1570*/  USHF.R.S32.HI UR15, URZ, 0x5, UR4 ;  /* 0x00000005ff0f7899 */ /* 0x000fe40008011404 */
[----:B------:R-:W-:Y:S02]  /*1580*/  UIADD3 UR4, UPT, UPT, UR13, -0x1, URZ ;  /* 0xffffffff0d047890 */ /* 0x000fe4000fffe0ff */
[----:B------:R-:W-:Y:S02]  /*1590*/  UISETP.LT.U32.AND UP0, UPT, UR15, 0x9, UPT ;  /* 0x000000090f00788c */ /* 0x000fe4000bf01070 */
[----:B------:R-:W-:Y:S02]  /*15a0*/  UISETP.GE.U32.AND UP1, UPT, UR4, -0x3f, UPT ;  /* 0xffffffc10400788c */ /* 0x000fe4000bf26070 */
[----:B------:R-:W-:Y:S02]  /*15b0*/  USEL UR14, UR15, 0x9, UP0 ;  /* 0x000000090f0e7887 */ /* 0x000fe40008000000 */
[----:B------:R-:W-:-:S02]  /*15c0*/  UIADD3 UR13, UPT, UPT, UR13, 0x3e, URZ ;  /* 0x0000003e0d0d7890 */ /* 0x000fc4000fffe0ff */
[----:B------:R-:W-:Y:S02]  /*15d0*/  UIADD3 UR5, UPT, UPT, UR14, -0x1, URZ ;  /* 0xffffffff0e057890 */ /* 0x000fe4000fffe0ff */
[----:B------:R-:W-:-:S03]  /*15e0*/  UIADD3 UR7, UPT, UPT, UR15, -UR14, URZ ;  /* 0x8000000e0f077290 */ /* 0x000fc6000fffe0ff */
[----:B------:R-:W-:-:S04]  /*15f0*/  @UP1 UIADD3 UR5, UPT, UPT, UR14, URZ, URZ ;  /* 0x000000ff0e051290 */ /* 0x000fc8000fffe0ff */
[----:B--2---:R-:W-:-:S12]  /*1600*/  UIADD3 UR5, UPT, UPT, UR5, 0x1, URZ ;  /* 0x0000000105057890 */ /* 0x004fd8000fffe0ff */
.L_x_36:
[----:B------:R-:W-:Y:S01]  /*1610*/  UISETP.NE.AND UP0, UPT, UR37, URZ, UPT ;  /* 0x000000ff2500728c */ /* 0x000fe2000bf05270 */
[----:B------:R-:W1:Y:S08]  /*1620*/  S2UR UR37, SR_CgaCtaId ;  /* 0x00000000002579c3 */ /* 0x000e700000008800 */
[----:B------:R-:W-:Y:S05]  /*1630*/  BRA.U UP0, `(.L_x_19) ;  /* 0x0000000100347547 */ /* 0x000fea000b800000 */
[----:B------:R-:W2:Y:S01]  /*1640*/  S2R R2, SR_CgaCtaId ;  /* 0x0000000000027919 */ /* 0x000ea20000008800 */
[----:B------:R-:W-:-:S04]  /*1650*/  MOV R3, 0x400 ;  /* 0x0000040000037802 */ /* 0x000fc80000000f00 */
[----:B--2---:R-:W-:Y:S02]  /*1660*/  LEA R2, R2, R3, 0x18 ;  /* 0x0000000302027211 */ /* 0x004fe400078ec0ff */
[----:B------:R-:W-:-:S03]  /*1670*/  SHF.L.U32 R3, R11, 0x1f, RZ ;  /* 0x0000001f0b037819 */ /* 0x000fc600000006ff */
[----:B------:R-:W-:-:S04]  /*1680*/  IMAD R2, R12, 0x8, R2 ;  /* 0x000000080c027824 */ /* 0x000fc800078e0202 */
[----:B------:R-:W2:Y:S02]  /*1690*/  SYNCS.PHASECHK.TRANS64.TRYWAIT P0, [R2+URZ+0x150], R3 ;  /* 0x00015003020075a7 */ /* 0x000ea400080011ff */
[----:B--2---:R-:W-:Y:S05]  /*16a0*/  @!P0 BRA `(.L_x_20) ;  /* 0x00000078009c8947 */ /* 0x004fea0003800000 */
.L_x_137:
[----:B------:R-:W-:Y:S01]  /*16b0*/  VIADD R12, R12, 0x1 ;  /* 0x000000010c0c7836 */ /* 0x000fe20000000000 */
[----:B------:R2:W-:Y:S04]  /*16c0*/  SYNCS.ARRIVE.TRANS64.A1T0 RZ, [R2+URZ+0x140], RZ ;  /* 0x000140ff02ff79a7 */ /* 0x0005e800081000ff */
[----:B------:R-:W-:-:S04]  /*16d0*/  ISETP.NE.AND P0, PT, R12, 0x2, PT ;  /* 0x000000020c00780c */ /* 0x000fc80003f05270 */
[----:B------:R-:W-:Y:S02]  /*16e0*/  SEL R12, R12, RZ, P0 ;  /* 0x000000ff0c0c7207 */ /* 0x000fe40000000000 */
[----:B--2---:R-:W-:-:S04]  /*16f0*/  SEL R2, RZ, 0x1, P0 ;  /* 0x00000001ff027807 */ /* 0x004fc80000000000 */
[----:B------:R-:W-:-:S07]  /*1700*/  LOP3.LUT R11, R11, R2, RZ, 0x3c, !PT ;  /* 0x000000020b0b7212 */ /* 0x000fce00078e3cff */
.L_x_19:
[----:B------:R-:W-:Y:S01]  /*1710*/  UMOV UR4, 0x400 ;  /* 0x0000040000047882 */ /* 0x000fe20000000000 */
[----:B------:R-:W-:Y:S01]  /*1720*/  SHF.L.U32 R2, R17, 0x1f, RZ ;  /* 0x0000001f11027819 */ /* 0x000fe200000006ff */
[----:B-1----:R-:W-:Y:S01]  /*1730*/  ULEA UR4, UR37, UR4, 0x18 ;  /* 0x0000000425047291 */ /* 0x002fe2000f8ec0ff */
[----:B------:R-:W-:Y:S01]  /*1740*/  R2UR UR35, R15 ;  /* 0x000000000f2372ca */ /* 0x000fe200000e0000 */
[----:B------:R-:W-:Y:S01]  /*1750*/  UISETP.GE.U32.AND UP0, UPT, UR13, 0x3f, UPT ;  /* 0x0000003f0d00788c */ /* 0x000fe2000bf06070 */
[----:B------:R-:W-:Y:S01]  /*1760*/  R2UR UR11, R14 ;  /* 0x000000000e0b72ca */ /* 0x000fe200000e0000 */
[----:B------:R-:W-:Y:S01]  /*1770*/  ULEA UR8, UR6, UR4, 0x3 ;  /* 0x0000000406087291 */ /* 0x000fe2000f8e18ff */
[----:B------:R-:W-:-:S08]  /*1780*/  UMOV UR24, URZ ;  /* 0x000000ff00187c82 */ /* 0x000fd00008000000 */
[----:B------:R1:W2:Y:S01]  /*1790*/  SYNCS.PHASECHK.TRANS64.TRYWAIT P0, [UR8+0x48], R2 ;  /* 0x00004802ff0075a7 */ /* 0x0002a20008001108 */
[----:B------:R-:W-:Y:S02]  /*17a0*/  USHF.L.U32 UR35, UR35, 0x6, URZ ;  /* 0x0000000623237899 */ /* 0x000fe400080006ff */
[----:B------:R-:W-:Y:S01]  /*17b0*/  USHF.L.U32 UR11, UR11, 0x8, URZ ;  /* 0x000000080b0b7899 */ /* 0x000fe200080006ff */
[----:B------:R-:W-:Y:S11]  /*17c0*/  BRA.U !UP0, `(.L_x_21) ;  /* 0x0000000108a87547 */ /* 0x000ff6000b800000 */
[----:B------:R-:W-:Y:S01]  /*17d0*/  UMOV UR16, URZ ;  /* 0x000000ff00107c82 */ /* 0x000fe20008000000 */
[----:B------:R-:W-:-:S05]  /*17e0*/  UMOV UR17, UR6 ;  /* 0x0000000600117c82 */ /* 0x000fca0008000000 */
.L_x_26:
[----:B-1----:R-:W-:Y:S01]  /*17f0*/  ULEA UR33, UR17, UR4, 0x3 ;  /* 0x0000000411217291 */ /* 0x002fe2000f8e18ff */
[----:B--2---:R-:W-:Y:S01]  /*1800*/  @!P5 MOV R3, 0x5000 ;  /* 0x000050000003d802 */ /* 0x004fe20000000f00 */
[----:B--2---:R-:W-:Y:S10]  /*1810*/  @P0 BRA `(.L_x_22) ;  /* 0x00000000000c0947 */ /* 0x004ff40003800000 */
[----:B------:R-:W-:-:S04]  /*1820*/  SHF.L.U32 R4, R17, 0x1f, RZ ;  /* 0x0000001f11047819 */ /* 0x000fc800000006ff */
[----:B------:R-:W2:Y:S02]  /*1830*/  SYNCS.PHASECHK.TRANS64.TRYWAIT P0, [UR33+0x48], R4 ;  /* 0x00004804ff0075a7 */ /* 0x000ea40008001121 */
[----:B--2---:R-:W-:Y:S05]  /*1840*/  @!P0 BRA `(.L_x_23) ;  /* 0x0000007800488947 */ /* 0x004fea0003800000 */
.L_x_22:
[----:B------:R2:W-:Y:S01]  /*1850*/  @!P5 SYNCS.ARRIVE.TRANS64 RZ, [UR33], R3 ;  /* 0x00000003ffffd9a7 */ /* 0x0005e20008000021 */
[----:B------:R-:W-:Y:S04]  /*1860*/  BSSY.RECONVERGENT B0, `(.L_x_24) ;  /* 0x0000003000007945 */ /* 0x000fe80003800200 */
[----:B------:R-:W-:Y:S05]  /*1870*/  @P4 BRA `(.L_x_25) ;  /* 0x0000000000044947 */ /* 0x000fea0003800000 */
[----:B------:R-:W-:Y:S05]  /*1880*/  BPT.TRAP 0x1 ;  /* 0x000000040000795c */ /* 0x000fea0000300000 */
.L_x_25:
[----:B------:R-:W-:Y:S05]  /*1890*/  BSYNC.RECONVERGENT B0 ;  /* 0x0000000000007941 */ /* 0x000fea0003800200 */
.L_x_24:
[----:B------:R-:W-:Y:S02]  /*18a0*/  UIADD3 UR6, UPT, UPT, UR17, 0x1, URZ ;  /* 0x0000000111067890 */ /* 0x000fe4000fffe0ff */
[----:B------:R-:W-:Y:S02]  /*18b0*/  ULEA UR32, UR17, UR4, 0xc ;  /* 0x0000000411207291 */ /* 0x000fe4000f8e60ff */
[----:B------:R-:W-:Y:S02]  /*18c0*/  UISETP.NE.AND UP0, UPT, UR6, 0x9, UPT ;  /* 0x000000090600788c */ /* 0x000fe4000bf05270 */
[----:B------:R-:W-:Y:S02]  /*18d0*/  UIADD3 UR26, UP1, UPT, UR22, 0x80, URZ ;  /* 0x00000080161a7890 */ /* 0x000fe4000ff3e0ff */
[----:B------:R-:W-:Y:S02]  /*18e0*/  USEL UR9, URZ, 0x1, UP0 ;  /* 0x00000001ff097887 */ /* 0x000fe40008000000 */
[----:B------:R-:W-:-:S02]  /*18f0*/  USEL UR6, UR6, URZ, UP0 ;  /* 0x000000ff06067287 */ /* 0x000fc40008000000 */
[----:B------:R-:W-:Y:S02]  /*1900*/  UIADD3 UR20, UP0, UPT, UR22, 0x180, URZ ;  /* 0x0000018016147890 */ /* 0x000fe4000ff1e0ff */
[----:B------:R-:W-:Y:S01]  /*1910*/  ULEA UR8, UR6, UR4, 0x3 ;  /* 0x0000000406087291 */ /* 0x000fe2000f8e18ff */
[----:B------:R-:W-:Y:S01]  /*1920*/  LOP3.LUT R17, R17, UR9, RZ, 0x3c, !PT ;  /* 0x0000000911117c12 */ /* 0x000fe2000f8e3cff */
[----:B------:R-:W-:Y:S02]  /*1930*/  USHF.L.U32 UR34, UR16, 0x5, URZ ;  /* 0x0000000510227899 */ /* 0x000fe400080006ff */
[----:B------:R-:W-:Y:S01]  /*1940*/  UIADD3.X UR27, UPT, UPT, URZ, UR23, URZ, UP1, !UPT ;  /* 0x00000017ff1b7290 */ /* 0x000fe20008ffe4ff */
[----:B-1----:R-:W-:Y:S01]  /*1950*/  SHF.L.U32 R2, R17, 0x1f, RZ ;  /* 0x0000001f11027819 */ /* 0x002fe200000006ff */
[----:B------:R-:W-:Y:S02]  /*1960*/  UIADD3 UR32, UPT, UPT, UR32, 0x8800, URZ ;  /* 0x0000880020207890 */ /* 0x000fe4000fffe0ff */
[----:B------:R-:W-:Y:S01]  /*1970*/  UIADD3.X UR21, UPT, UPT, URZ, UR23, URZ, UP0, !UPT ;  /* 0x00000017ff157290 */ /* 0x000fe200087fe4ff */
[----:B------:R1:W1:Y:S01]  /*1980*/  SYNCS.PHASECHK.TRANS64.TRYWAIT P0, [UR8+0x48], R2 ;  /* 0x00004802ff0075a7 */ /* 0x0002620008001108 */
[----:B------:R-:W-:Y:S01]  /*1990*/  ULEA UR8, UR17, UR4, 0xe ;  /* 0x0000000411087291 */ /* 0x000fe2000f8e70ff */
[----:B------:R-:W-:Y:S01]  /*19a0*/  UMOV UR18, 0x0 ;  /* 0x0000000000127882 */ /* 0x000fe20000000000 */
[----:B------:R-:W-:-:S02]  /*19b0*/  UMOV UR19, 0x10000000 ;  /* 0x1000000000137882 */ /* 0x000fc40000000000 */
[----:B------:R-:W-:Y:S01]  /*19c0*/  UIADD3 UR8, UPT, UPT, UR8, 0x11800, URZ ;  /* 0x0001180008087890 */ /* 0x000fe2000fffe0ff */
[----:B------:R1:W-:Y:S01]  /*19d0*/  UTMALDG.3D [UR32], [UR26], desc[UR18] ;  /* 0x000012201a0075b4 */ /* 0x0003e20008011000 */
[----:B------:R-:W-:Y:S01]  /*19e0*/  UMOV UR12, UR36 ;  /* 0x00000024000c7c82 */ /* 0x000fe20008000000 */
[----:B------:R-:W-:Y:S01]  /*19f0*/  UMOV UR9, UR33 ;  /* 0x0000002100097c82 */ /* 0x000fe20008000000 */
[----:B------:R-:W-:Y:S01]  /*1a00*/  UMOV UR10, UR34 ;  /* 0x00000022000a7c82 */ /* 0x000fe20008000000 */
[----:B------:R-:W-:Y:S01]  /*1a10*/  UIADD3 UR16, UPT, UPT, UR16, 0x1, URZ ;  /* 0x0000000110107890 */ /* 0x000fe2000fffe0ff */
[----:B------:R-:W-:Y:S01]  /*1a20*/  UMOV UR24, UR5 ;  /* 0x0000000500187c82 */ /* 0x000fe20008000000 */
[----:B------:R-:W-:Y:S02]  /*1a30*/  UMOV UR17, UR6 ;  /* 0x0000000600117c82 */ /* 0x000fe40008000000 */
[----:B------:R1:W-:Y:S01]  /*1a40*/  UTMALDG.3D [UR8], [UR20], desc[UR18] ;  /* 0x00001208140075b4 */ /* 0x0003e20008011000 */
[----:B------:R-:W-:-:S09]  /*1a50*/  UISETP.NE.AND UP0, UPT, UR16, UR5, UPT ;  /* 0x000000051000728c */ /* 0x000fd2000bf05270 */
[----:B------:R-:W-:Y:S05]  /*1a60*/  BRA.U UP0, `(.L_x_26) ;  /* 0xfffffffd00607547 */ /* 0x000fea000b83ffff */
.L_x_21:
[----:B-1----:R-:W-:Y:S01]  /*1a70*/  ULEA UR8, UR6, UR4, 0x3 ;  /* 0x0000000406087291 */ /* 0x002fe2000f8e18ff */
[----:B------:R-:W-:Y:S01]  /*1a80*/  SHF.L.U32 R2, R17, 0x1f, RZ ;  /* 0x0000001f11027819 */ /* 0x000fe200000006ff */
[----:B------:R-:W-:Y:S01]  /*1a90*/  @!P1 SYNCS.ARRIVE.TRANS64.A1T0 RZ, [UR4+0xd8], RZ ;  /* 0x0000d8ffffff99a7 */ /* 0x000fe20008100004 */
[----:B------:R-:W-:-:S06]  /*1aa0*/  UISETP.GT.AND UP0, UPT, UR15, UR14, UPT ;  /* 0x0000000e0f00728c */ /* 0x000fcc000bf04270 */
[----:B--2---:R1:W2:Y:S03]  /*1ab0*/  SYNCS.PHASECHK.TRANS64.TRYWAIT P0, [UR8+0x48], R2 ;  /* 0x00004802ff0075a7 */ /* 0x0042a60008001108 */
[----:B------:R-:W-:Y:S05]  /*1ac0*/  BRA.U !UP0, `(.L_x_27) ;  /* 0x0000000108ac7547 */ /* 0x000fea000b800000 */
[----:B------:R-:W-:Y:S01]  /*1ad0*/  UIADD3 UR21, UPT, UPT, UR7, UR24, URZ ;  /* 0x0000001807157290 */ /* 0x000fe2000fffe0ff */
[----:B------:R-:W-:-:S11]  /*1ae0*/  UMOV UR25, UR6 ;  /* 0x0000000600197c82 */ /* 0x000fd60008000000 */
.L_x_32:
[----:B-1----:R-:W-:Y:S01]  /*1af0*/  ULEA UR17, UR25, UR4, 0x3 ;  /* 0x0000000419117291 */ /* 0x002fe2000f8e18ff */
[----:B--2---:R-:W-:Y:S01]  /*1b00*/  @!P5 MOV R3, 0x5000 ;  /* 0x000050000003d802 */ /* 0x004fe20000000f00 */
[----:B--2---:R-:W-:Y:S10]  /*1b10*/  @P0 BRA `(.L_x_28) ;  /* 0x00000000000c0947 */ /* 0x004ff40003800000 */
[----:B------:R-:W-:-:S04]  /*1b20*/  SHF.L.U32 R4, R17, 0x1f, RZ ;  /* 0x0000001f11047819 */ /* 0x000fc800000006ff */
[----:B------:R-:W2:Y:S02]  /*1b30*/  SYNCS.PHASECHK.TRANS64.TRYWAIT P0, [UR17+0x48], R4 ;  /* 0x00004804ff0075a7 */ /* 0x000ea40008001111 */
[----:B--2---:R-:W-:Y:S05]  /*1b40*/  @!P0 BRA `(.L_x_29) ;  /* 0x0000007400a08947 */ /* 0x004fea0003800000 */
.L_x_28:
[----:B------:R2:W-:Y:S01]  /*1b50*/  @!P5 SYNCS.ARRIVE.TRANS64 RZ, [UR17], R3 ;  /* 0x00000003ffffd9a7 */ /* 0x0005e20008000011 */
[----:B------:R-:W-:Y:S04]  /*1b60*/  BSSY.RECONVERGENT B0, `(.L_x_30) ;  /* 0x0000003000007945 */ /* 0x000fe80003800200 */
[----:B------:R-:W-:Y:S05]  /*1b70*/  @P4 BRA `(.L_x_31) ;  /* 0x0000000000044947 */ /* 0x000fea0003800000 */
[----:B------:R-:W-:Y:S05]  /*1b80*/  BPT.TRAP 0x1 ;  /* 0x000000040000795c */ /* 0x000fea0000300000 */
.L_x_31:
[----:B------:R-:W-:Y:S05]  /*1b90*/  BSYNC.RECONVERGENT B0 ;  /* 0x0000000000007941 */ /* 0x000fea0003800200 */
.L_x_30:
        /* <DEDUP_REMOVED lines=10> */
[----:B------:R-:W-:Y:S01]  /*1c40*/  UIADD3 UR16, UPT, UPT, UR16, 0x8800, URZ ;  /* 0x0000880010107890 */ /* 0x000fe2000fffe0ff */
[----:B-1----:R-:W-:Y:S01]  /*1c50*/  SHF.L.U32 R2, R17, 0x1f, RZ ;  /* 0x0000001f11027819 */ /* 0x002fe200000006ff */
[----:B------:R-:W-:Y:S02]  /*1c60*/  UIADD3.X UR31, UPT, UPT, URZ, UR23, URZ, UP1, !UPT ;  /* 0x00000017ff1f7290 */ /* 0x000fe40008ffe4ff */
[----:B------:R-:W-:Y:S01]  /*1c70*/  UIADD3.X UR29, UPT, UPT, URZ, UR23, URZ, UP0, !UPT ;  /* 0x00000017ff1d7290 */ /* 0x000fe200087fe4ff */
[----:B------:R1:W1:Y:S01]  /*1c80*/  SYNCS.PHASECHK.TRANS64.TRYWAIT P0, [UR8+0x48], R2 ;  /* 0x00004802ff0075a7 */ /* 0x0002620008001108 */
[----:B------:R-:W-:Y:S01]  /*1c90*/  ULEA UR8, UR25, UR4, 0xe ;  /* 0x0000000419087291 */ /* 0x000fe2000f8e70ff */
[----:B------:R-:W-:Y:S01]  /*1ca0*/  UMOV UR26, 0x0 ;  /* 0x00000000001a7882 */ /* 0x000fe20000000000 */
[----:B------:R-:W-:-:S02]  /*1cb0*/  UMOV UR27, 0x10000000 ;  /* 0x10000000001b7882 */ /* 0x000fc40000000000 */
[----:B------:R-:W-:Y:S01]  /*1cc0*/  UIADD3 UR8, UPT, UPT, UR8, 0x11800, URZ ;  /* 0x0001180008087890 */ /* 0x000fe2000fffe0ff */
[----:B------:R-:W-:Y:S01]  /*1cd0*/  UMOV UR19, UR35 ;  /* 0x0000002300137c82 */ /* 0x000fe20008000000 */
[----:B------:R-:W-:Y:S01]  /*1ce0*/  UMOV UR20, UR36 ;  /* 0x0000002400147c82 */ /* 0x000fe20008000000 */
[----:B------:R-:W-:Y:S01]  /*1cf0*/  UMOV UR12, UR36 ;  /* 0x00000024000c7c82 */ /* 0x000fe20008000000 */
[----:B------:R-:W-:Y:S01]  /*1d00*/  UMOV UR9, UR17 ;  /* 0x0000001100097c82 */ /* 0x000fe20008000000 */
[----:B------:R-:W-:Y:S01]  /*1d10*/  UMOV UR10, UR18 ;  /* 0x00000012000a7c82 */ /* 0x000fe20008000000 */
[----:B------:R1:W-:Y:S01]  /*1d20*/  UTMALDG.3D [UR16], [UR30], desc[UR26] ;  /* 0x00001a101e0075b4 */ /* 0x0003e20008011000 */
[----:B------:R-:W-:Y:S01]  /*1d30*/  UIADD3 UR24, UPT, UPT, UR24, 0x1, URZ ;  /* 0x0000000118187890 */ /* 0x000fe2000fffe0ff */
[----:B------:R-:W-:-:S03]  /*1d40*/  UMOV UR25, UR6 ;  /* 0x0000000600197c82 */ /* 0x000fc60008000000 */
[----:B------:R-:W-:Y:S01]  /*1d50*/  UISETP.NE.AND UP0, UPT, UR24, UR21, UPT ;  /* 0x000000151800728c */ /* 0x000fe2000bf05270 */
[----:B------:R1:W-:Y:S08]  /*1d60*/  UTMALDG.3D [UR8], [UR28], desc[UR26] ;  /* 0x00001a081c0075b4 */ /* 0x0003f00008011000 */
[----:B------:R-:W-:Y:S05]  /*1d70*/  BRA.U UP0, `(.L_x_32) ;  /* 0xfffffffd005c7547 */ /* 0x000fea000b83ffff */
.L_x_27:
[C---:B-1----:R-:W-:Y:S01]  /*1d80*/  LEA R2, R16.reuse, UR4, 0x3 ;  /* 0x0000000410027c11 */ /* 0x042fe2000f8e18ff */
[----:B------:R-:W-:Y:S01]  /*1d90*/  NOP ;  /* 0x0000000000007918 */ /* 0x000fe20000000000 */
[----:B--2---:R-:W-:Y:S02]  /*1da0*/  SHF.L.U32 R3, R13, 0x1f, RZ ;  /* 0x0000001f0d037819 */ /* 0x004fe400000006ff */
[----:B------:R-:W-:Y:S02]  /*1db0*/  LEA R4, R16, UR4, 0x4 ;  /* 0x0000000410047c11 */ /* 0x000fe4000f8e20ff */
[----:B------:R-:W1:Y:S02]  /*1dc0*/  SYNCS.PHASECHK.TRANS64.TRYWAIT P0, [R2+URZ+0xe0], R3 ;  /* 0x0000e003020075a7 */ /* 0x000e6400080011ff */
[----:B-1----:R-:W-:Y:S05]  /*1dd0*/  @!P0 BRA `(.L_x_33) ;  /* 0x0000007400148947 */ /* 0x002fea0003800000 */
.L_x_140:
[----:B------:R-:W2:Y:S01]  /*1de0*/  LDS.128 R4, [R4+0x170] ;  /* 0x0001700004047984 */ /* 0x000ea20000000c00 */
[----:B---3--:R-:W-:Y:S01]  /*1df0*/  ISETP.GE.AND P0, PT, R40, 0x1, PT ;  /* 0x000000012800780c */ /* 0x008fe20003f06270 */
[----:B-1----:R-:W-:Y:S01]  /*1e00*/  VIADD R2, R2, 0xf0 ;  /* 0x000000f002027836 */ /* 0x002fe20000000000 */
[----:B------:R-:W-:Y:S01]  /*1e10*/  @!PT LDS RZ, [RZ] ;  /* 0x00000000fffff984 */ /* 0x000fe20000000800 */
[----:B------:R-:W-:Y:S01]  /*1e20*/  @!PT LDS RZ, [RZ] ;  /* 0x00000000fffff984 */ /* 0x000fe20000000800 */
[----:B------:R-:W-:Y:S01]  /*1e30*/  @!PT LDS RZ, [RZ] ;  /* 0x00000000fffff984 */ /* 0x000fe20000000800 */
[----:B------:R-:W-:Y:S01]  /*1e40*/  @!PT LDS RZ, [RZ] ;  /* 0x00000000fffff984 */ /* 0x000fe20000000800 */
[----:B------:R1:W-:Y:S06]  /*1e50*/  MEMBAR.ALL.CTA ;  /* 0x0000000000007992 */ /* 0x0003ec0000008000 */
[----:B-1----:R-:W1:Y:S01]  /*1e60*/  FENCE.VIEW.ASYNC.S ;  /* 0x00000000000073c6 */ /* 0x002e620000000000 */
[----:B------:R-:W-:-:S04]  /*1e70*/  PRMT R2, RZ, 0x654, R2 ;  /* 0x00000654ff027816 */ /* 0x000fc80000000002 */
[----:B-1----:R1:W-:Y:S01]  /*1e80*/  SYNCS.ARRIVE.TRANS64.RED.A1T0 RZ, [R2+URZ], RZ ;  /* 0x000000ff02ff79a7 */ /* 0x0023e200081004ff */
[----:B--2---:R-:W-:-:S13]  /*1e90*/  LOP3.LUT P2, RZ, R6, 0x1, RZ, 0xc0, !PT ;  /* 0x0000000106ff7812 */ /* 0x004fda000784c0ff */
[----:B------:R-:W-:Y:S01]  /*1ea0*/  @P2 SHF.R.U32.HI R3, RZ, 0x10, R5 ;  /* 0x00000010ff032819 */ /* 0x000fe20000011605 */
[----:B------:R-:W-:Y:S01]  /*1eb0*/  VOTEU.ANY UP0, P2 ;  /* 0x0000000000ff7886 */ /* 0x000fe20001000100 */
[----:B------:R-:W-:Y:S02]  /*1ec0*/  @P2 MOV R10, R4 ;  /* 0x00000004000a2202 */ /* 0x000fe40000000f00 */
[----:B------:R-:W-:Y:S02]  /*1ed0*/  @P2 R2UR.BROADCAST UR8, R3 ;  /* 0x00000000030822ca */ /* 0x000fe400008e0000 */
[----:B------:R-:W-:-:S11]  /*1ee0*/  @P2 LOP3.LUT R9, R5, 0xffff, RZ, 0xc0, !PT ;  /* 0x0000ffff05092812 */ /* 0x000fd600078ec0ff */
[----:B------:R-:W-:Y:S01]  /*1ef0*/  @UP0 UMOV UR36, UR8 ;  /* 0x0000000800240c82 */ /* 0x000fe20008000000 */
[----:B-1----:R-:W-:Y:S05]  /*1f00*/  @!P0 BRA `(.L_x_34) ;  /* 0x0000000000b88947 */ /* 0x002fea0003800000 */
[----:B------:R-:W4:Y:S01]  /*1f10*/  LDC.64 R4, c[0x0][0xb18] ;  /* 0x0002c600ff047b82 */ /* 0x000f220000000a00 */
[----:B------:R-:W-:-:S07]  /*1f20*/  ISETP.NE.AND P3, PT, R40, 0x1, PT ;  /* 0x000000012800780c */ /* 0x000fce0003f65270 */
[----:B------:R-:W1:Y:S08]  /*1f30*/  LDC.64 R6, c[0x0][0xb10] ;  /* 0x0002c400ff067b82 */ /* 0x000e700000000a00 */
[----:B------:R-:W2:Y:S08]  /*1f40*/  LDC R14, c[0x0][0xb20] ;  /* 0x0002c800ff0e7b82 */ /* 0x000eb00000000800 */
[----:B------:R-:W3:Y:S01]  /*1f50*/  LDC R15, c[0x0][0xb0c] ;  /* 0x0002c300ff0f7b82 */ /* 0x000ee20000000800 */
[----:B----4-:R-:W-:Y:S01]  /*1f60*/  IMAD.HI.U32 R19, R0, R5, RZ ;  /* 0x0000000500137227 */ /* 0x010fe200078e00ff */
[----:B------:R-:W-:-:S03]  /*1f70*/  ISETP.NE.AND P0, PT, R4, 0x1, PT ;  /* 0x000000010400780c */ /* 0x000fc60003f05270 */
[----:B------:R-:W-:-:S03]  /*1f80*/  IMAD.HI.U32 R5, R9, R5, RZ ;  /* 0x0000000509057227 */ /* 0x000fc600078e00ff */
[----:B------:R-:W4:Y:S01]  /*1f90*/  LDC.64 R2, c[0x0][0xb28] ;  /* 0x0002ca00ff027b82 */ /* 0x000f220000000a00 */
[----:B-1----:R-:W-:-:S04]  /*1fa0*/  IMAD.HI.U32 R20, R8, R6, RZ ;  /* 0x0000000608147227 */ /* 0x002fc800078e00ff */
[----:B------:R-:W-:Y:S01]  /*1fb0*/  IMAD.HI.U32 R21, R10, R6, RZ ;  /* 0x000000060a157227 */ /* 0x000fe200078e00ff */
[----:B------:R-:W-:Y:S02]  /*1fc0*/  SHF.R.U32.HI R20, RZ, R7, R20 ;  /* 0x00000007ff147219 */ /* 0x000fe40000011614 */
[-C--:B--2---:R-:W-:Y:S02]  /*1fd0*/  SHF.R.U32.HI R19, RZ, R14.reuse, R19 ;  /* 0x0000000eff137219 */ /* 0x084fe40000011613 */
[----:B------:R-:W-:Y:S02]  /*1fe0*/  SHF.R.U32.HI R5, RZ, R14, R5 ;  /* 0x0000000eff057219 */ /* 0x000fe40000011605 */
[----:B------:R-:W-:Y:S02]  /*1ff0*/  SEL R19, R0, R19, !P0 ;  /* 0x0000001300137207 */ /* 0x000fe40004000000 */
[----:B------:R-:W-:Y:S02]  /*2000*/  SHF.R.U32.HI R21, RZ, R7, R21 ;  /* 0x00000007ff157219 */ /* 0x000fe40000011615 */
[----:B---3--:R-:W-:-:S02]  /*2010*/  ISETP.NE.AND P1, PT, R15, 0x1, PT ;  /* 0x000000010f00780c */ /* 0x008fc40003f25270 */
[----:B------:R-:W-:Y:S02]  /*2020*/  SEL R5, R9, R5, !P0 ;  /* 0x0000000509057207 */ /* 0x000fe40004000000 */
[----:B------:R-:W-:Y:S02]  /*2030*/  SEL R20, R8, R20, !P1 ;  /* 0x0000001408147207 */ /* 0x000fe40004800000 */
[----:B------:R-:W-:Y:S01]  /*2040*/  SEL R21, R10, R21, !P1 ;  /* 0x000000150a157207 */ /* 0x000fe20004800000 */
[----:B----4-:R-:W-:-:S04]  /*2050*/  IMAD.HI.U32 R18, R19, R2, RZ ;  /* 0x0000000213127227 */ /* 0x010fc800078e00ff */
        /* <DEDUP_REMOVED lines=10> */
[----:B------:R-:W-:-:S04]  /*2100*/  @!P0 IMAD.HI.U32 R7, R21, R2, RZ ;  /* 0x0000000215078227 */ /* 0x000fc800078e00ff */
[----:B------:R-:W-:Y:S01]  /*2110*/  IMAD.MOV R2, RZ, RZ, -R6 ;  /* 0x000000ffff027224 */ /* 0x000fe200078e0a06 */
[----:B------:R-:W-:Y:S02]  /*2120*/  @!P0 SHF.R.U32.HI R3, RZ, R3, R7 ;  /* 0x00000003ff038219 */ /* 0x000fe40000011607 */
[----:B------:R-:W-:Y:S01]  /*2130*/  IADD3 R7, PT, PT, -R5, RZ, RZ ;  /* 0x000000ff05077210 */ /* 0x000fe20007ffe1ff */
[----:B------:R-:W-:Y:S01]  /*2140*/  IMAD R2, R40, R2, R5 ;  /* 0x0000000228027224 */ /* 0x000fe200078e0205 */
        /* <DEDUP_REMOVED lines=10> */
.L_x_34:
[----:B------:R-:W1:Y:S02]  /*21f0*/  LDCU UR8, c[0x0][0xb30] ;  /* 0x00016600ff0877ac */ /* 0x000e640008000800 */
[----:B-1----:R-:W-:-:S09]  /*2200*/  UISETP.NE.AND UP0, UPT, UR8, 0x1, UPT ;  /* 0x000000010800788c */ /* 0x002fd2000bf05270 */
[----:B------:R-:W-:Y:S05]  /*2210*/  BRA.U UP0, `(.L_x_35) ;  /* 0x0000000100407547 */ /* 0x000fea000b800000 */
[----:B------:R-:W1:Y:S08]  /*2220*/  LDC.64 R4, c[0x0][0xb10] ;  /* 0x0002c400ff047b82 */ /* 0x000e700000000a00 */
[----:B------:R-:W2:Y:S08]  /*2230*/  LDC.64 R2, c[0x0][0xb18] ;  /* 0x0002c600ff027b82 */ /* 0x000eb00000000a00 */
[----:B------:R-:W3:Y:S08]  /*2240*/  LDC R6, c[0x0][0xb20] ;  /* 0x0002c800ff067b82 */ /* 0x000ef00000000800 */
[----:B------:R-:W4:Y:S01]  /*2250*/  LDC R7, c[0x0][0xb0c] ;  /* 0x0002c300ff077b82 */ /* 0x000f220000000800 */
[----:B-1----:R-:W-:-:S05]  /*2260*/  IMAD.HI.U32 R4, R10, R4, RZ ;  /* 0x000000040a047227 */ /* 0x002fca00078e00ff */
[----:B------:R-:W-:Y:S01]  /*2270*/  SHF.R.U32.HI R4, RZ, R5, R4 ;  /* 0x00000005ff047219 */ /* 0x000fe20000011604 */
[----:B--2---:R-:W-:Y:S01]  /*2280*/  IMAD.HI.U32 R3, R9, R3, RZ ;  /* 0x0000000309037227 */ /* 0x004fe200078e00ff */
[----:B------:R-:W-:-:S04]  /*2290*/  ISETP.NE.AND P0, PT, R2, 0x1, PT ;  /* 0x000000010200780c */ /* 0x000fc80003f05270 */
[----:B---3--:R-:W-:-:S04]  /*22a0*/  SHF.R.U32.HI R3, RZ, R6, R3 ;  /* 0x00000006ff037219 */ /* 0x008fc80000011603 */
[----:B------:R-:W-:Y:S02]  /*22b0*/  SEL R3, R9, R3, !P0 ;  /* 0x0000000309037207 */ /* 0x000fe40004000000 */
[----:B----4-:R-:W-:-:S04]  /*22c0*/  ISETP.NE.AND P1, PT, R7, 0x1, PT ;  /* 0x000000010700780c */ /* 0x010fc80003f25270 */
[----:B------:R-:W-:-:S05]  /*22d0*/  SEL R4, R10, R4, !P1 ;  /* 0x000000040a047207 */ /* 0x000fca0004800000 */
[----:B------:R-:W-:Y:S02]  /*22e0*/  IMAD.IADD R5, R3, 0x1, -R4 ;  /* 0x0000000103057824 */ /* 0x000fe400078e0a04 */
[----:B------:R-:W-:Y:S02]  /*22f0*/  IMAD.IADD R3, R4, 0x1, -R3 ;  /* 0x0000000104037824 */ /* 0x000fe400078e0a03 */
[----:B------:R-:W-:Y:S02]  /*2300*/  IMAD R10, R5, R7, R10 ;  /* 0x00000007050a7224 */ /* 0x000fe400078e020a */
[----:B------:R-:W-:-:S07]  /*2310*/  IMAD R9, R3, R2, R9 ;  /* 0x0000000203097224 */ /* 0x000fce00078e0209 */
.L_x_35:
[----:B------:R-:W-:Y:S01]  /*2320*/  VIADD R16, R16, 0x1 ;  /* 0x0000000110107836 */ /* 0x000fe20000000000 */
[----:B------:R-:W-:Y:S01]  /*2330*/  PLOP3.LUT P1, PT, PT, PT, PT, 0x80, 0x8 ;  /* 0x000000000008781c */ /* 0x000fe20003f2f070 */
[----:B------:R-:W-:Y:S02]  /*2340*/  IMAD.IADD R15, R10, 0x1, R87 ;  /* 0x000000010a0f7824 */ /* 0x000fe400078e0257 */
[----:B------:R-:W-:Y:S01]  /*2350*/  IMAD.IADD R14, R9, 0x1, R86 ;  /* 0x00000001090e7824 */ /* 0x000fe200078e0256 */
[----:B------:R-:W-:-:S04]  /*2360*/  ISETP.NE.AND P0, PT, R16, 0x2, PT ;  /* 0x000000021000780c */ /* 0x000fc80003f05270 */
[----:B------:R-:W-:Y:S02]  /*2370*/  SEL R2, RZ, 0x1, P0 ;  /* 0x00000001ff027807 */ /* 0x000fe40000000000 */
[----:B------:R-:W-:Y:S02]  /*2380*/  SEL R16, R16, RZ, P0 ;  /* 0x000000ff10107207 */ /* 0x000fe40000000000 */
[----:B------:R-:W-:Y:S01]  /*2390*/  LOP3.LUT R13, R13, R2, RZ, 0x3c, !PT ;  /* 0x000000020d0d7212 */ /* 0x000fe200078e3cff */
[----:B------:R-:W-:Y:S06]  /*23a0*/  @P2 BRA `(.L_x_36) ;  /* 0xfffffff000982947 */ /* 0x000fec000383ffff */
[----:B------:R-:W-:Y:S01]  /*23b0*/  UIADD3 UR4, UPT, UPT, UR4, 0x48, URZ ;  /* 0x0000004804047890 */ /* 0x000fe2000fffe0ff */
[----:B------:R-:W-:-:S03]  /*23c0*/  SHF.L.U32 R2, R17, 0x1f, RZ ;  /* 0x0000001f11027819 */ /* 0x000fc600000006ff */
[----:B------:R-:W-:-:S09]  /*23d0*/  ULEA UR5, UR6, UR4, 0x3 ;  /* 0x0000000406057291 */ /* 0x000fd2000f8e18ff */
[----:B------:R-:W1:Y:S02]  /*23e0*/  SYNCS.PHASECHK.TRANS64.TRYWAIT P0, [UR5], R2 ;  /* 0x00000002ff0075a7 */ /* 0x000e640008001105 */
[----:B-1----:R-:W-:Y:S05]  /*23f0*/  @!P0 BRA `(.L_x_37) ;  /* 0x0000006c00a08947 */ /* 0x002fea0003800000 */
.L_x_142:
[----:B------:R-:W-:-:S04]  /*2400*/  UIADD3 UR6, UPT, UPT, UR6, 0x1, URZ ;  /* 0x0000000106067890 */ /* 0x000fc8000fffe0ff */
[----:B------:R-:W-:-:S04]  /*2410*/  UISETP.NE.AND UP0, UPT, UR6, 0x9, UPT ;  /* 0x000000090600788c */ /* 0x000fc8000bf05270 */
[----:B------:R-:W-:Y:S02]  /*2420*/  USEL UR7, URZ, 0x1, UP0 ;  /* 0x00000001ff077887 */ /* 0x000fe40008000000 */
[----:B------:R-:W-:-:S04]  /*2430*/  USEL UR6, UR6, URZ, UP0 ;  /* 0x000000ff06067287 */ /* 0x000fc80008000000 */
[----:B------:R-:W-:Y:S01]  /*2440*/  ULEA UR5, UR6, UR4, 0x3 ;  /* 0x0000000406057291 */ /* 0x000fe2000f8e18ff */
[----:B-1----:R-:W-:-:S04]  /*2450*/  LOP3.LUT R2, R17, UR7, RZ, 0x3c, !PT ;  /* 0x0000000711027c12 */ /* 0x002fc8000f8e3cff */
[----:B------:R-:W-:-:S04]  /*2460*/  SHF.L.U32 R3, R2, 0x1f, RZ ;  /* 0x0000001f02037819 */ /* 0x000fc800000006ff */
[----:B------:R-:W1:Y:S02]  /*2470*/  SYNCS.PHASECHK.TRANS64.TRYWAIT P0, [UR5], R3 ;  /* 0x00000003ff0075a7 */ /* 0x000e640008001105 */
[----:B-1----:R-:W-:Y:S05]  /*2480*/  @!P0 BRA `(.L_x_38) ;  /* 0x0000006c00948947 */ /* 0x002fea0003800000 */
.L_x_144:
[----:B------:R-:W-:-:S04]  /*2490*/  UIADD3 UR6, UPT, UPT, UR6, 0x1, URZ ;  /* 0x0000000106067890 */ /* 0x000fc8000fffe0ff */
[----:B------:R-:W-:-:S04]  /*24a0*/  UISETP.NE.AND UP0, UPT, UR6, 0x9, UPT ;  /* 0x000000090600788c */ /* 0x000fc8000bf05270 */
[----:B------:R-:W-:Y:S02]  /*24b0*/  USEL UR7, URZ, 0x1, UP0 ;  /* 0x00000001ff077887 */ /* 0x000fe40008000000 */
[----:B------:R-:W-:-:S04]  /*24c0*/  USEL UR6, UR6, URZ, UP0 ;  /* 0x000000ff06067287 */ /* 0x000fc80008000000 */
[----:B------:R-:W-:Y:S01]  /*24d0*/  ULEA UR5, UR6, UR4, 0x3 ;  /* 0x0000000406057291 */ /* 0x000fe2000f8e18ff */
[----:B------:R-:W-:-:S04]  /*24e0*/  LOP3.LUT R2, R2, UR7, RZ, 0x3c, !PT ;  /* 0x0000000702027c12 */ /* 0x000fc8000f8e3cff */
[----:B-1----:R-:W-:-:S04]  /*24f0*/  SHF.L.U32 R3, R2, 0x1f, RZ ;  /* 0x0000001f02037819 */ /* 0x002fc800000006ff */
[----:B------:R-:W1:Y:S02]  /*2500*/  SYNCS.PHASECHK.TRANS64.TRYWAIT P0, [UR5], R3 ;  /* 0x00000003ff0075a7 */ /* 0x000e640008001105 */
[----:B-1----:R-:W-:Y:S05]  /*2510*/  @!P0 BRA `(.L_x_39) ;  /* 0x0000006c00888947 */ /* 0x002fea0003800000 */
.L_x_146:
        /* <DEDUP_REMOVED lines=9> */
.L_x_148:
        /* <DEDUP_REMOVED lines=9> */
.L_x_150:
        /* <DEDUP_REMOVED lines=9> */
.L_x_152:
        /* <DEDUP_REMOVED lines=9> */
.L_x_154:
        /* <DEDUP_REMOVED lines=9> */
.L_x_156:
[----:B------:R-:W-:-:S04]  /*27f0*/  UIADD3 UR6, UPT, UPT, UR6, 0x1, URZ ;  /* 0x0000000106067890 */ /* 0x000fc8000fffe0ff */
[----:B------:R-:W-:-:S04]  /*2800*/  UISETP.NE.AND UP0, UPT, UR6, 0x9, UPT ;  /* 0x000000090600788c */ /* 0x000fc8000bf05270 */
[----:B------:R-:W-:Y:S02]  /*2810*/  USEL UR5, URZ, 0x1, UP0 ;  /* 0x00000001ff057887 */ /* 0x000fe40008000000 */
[----:B------:R-:W-:-:S04]  /*2820*/  USEL UR6, UR6, URZ, UP0 ;  /* 0x000000ff06067287 */ /* 0x000fc80008000000 */
[----:B------:R-:W-:Y:S01]  /*2830*/  ULEA UR6, UR6, UR4, 0x3 ;  /* 0x0000000406067291 */ /* 0x000fe2000f8e18ff */
[----:B------:R-:W-:-:S04]  /*2840*/  LOP3.LUT R2, R2, UR5, RZ, 0x3c, !PT ;  /* 0x0000000502027c12 */ /* 0x000fc8000f8e3cff */
[----:B------:R-:W-:Y:S01]  /*2850*/  SHF.L.U32 R2, R2, 0x1f, RZ ;  /* 0x0000001f02027819 */ /* 0x000fe200000006ff */
[----:B-1--4-:R-:W-:-:S07]  /*2860*/  IMAD.U32 R0, RZ, RZ, UR6 ;  /* 0x00000006ff007e24 */ /* 0x012fce000f8e00ff */
.L_x_45:
[----:B-1----:R1:W2:Y:S02]  /*2870*/  SYNCS.PHASECHK.TRANS64.TRYWAIT P0, [R0+URZ], R2 ;  /* 0x00000002000075a7 */ /* 0x0022a400080011ff */
[----:B--2---:R-:W-:Y:S05]  /*2880*/  @!P0 NANOSLEEP.SYNCS 0x989680 ;  /* 0x009896800000895d */ /* 0x004fea0003900000 */
[----:B------:R-:W2:Y:S02]  /*2890*/  @!P0 SYNCS.PHASECHK.TRANS64 P0, [R0+URZ], R2 ;  /* 0x00000002000085a7 */ /* 0x000ea400080010ff */
[----:B--2---:R-:W-:Y:S05]  /*28a0*/  @P0 EXIT ;  /* 0x000000000000094d */ /* 0x004fea0003800000 */
[----:B------:R-:W-:Y:S05]  /*28b0*/  BRA `(.L_x_45) ;  /* 0xfffffffc00ec7947 */ /* 0x000fea000383ffff */
.L_x_18:
[----:B------:R-:W-:-:S04]  /*28c0*/  UISETP.NE.AND UP1, UPT, UR37, URZ, UPT ;  /* 0x000000ff2500728c */ /* 0x000fc8000bf25270 */
[----:B------:R-:W-:-:S09]  /*28d0*/  UISETP.NE.OR UP1, UPT, UR8, 0x1, UP1 ;  /* 0x000000010800788c */ /* 0x000fd20008f25670 */
[----:B------:R-:W-:Y:S05]  /*28e0*/  BRA.U UP1, `(.L_x_46) ;  /* 0x0000000501487547 */ /* 0x000fea000b800000 */
[----:B------:R-:W-:Y:S01]  /*28f0*/  ISETP.NE.AND P2, PT, R2, RZ, PT ;  /* 0x000000ff0200720c */ /* 0x000fe20003f45270 */
[----:B------:R-:W-:Y:S01]  /*2900*/  IMAD.MOV.U32 R12, RZ, RZ, 0x1 ;  /* 0x00000001ff0c7424 */ /* 0x000fe200078e00ff */
[----:B------:R-:W-:Y:S02]  /*2910*/  CS2R R10, SRZ ;  /* 0x00000000000a7805 */ /* 0x000fe4000001ff00 */
[----:B------:R-:W-:Y:S01]  /*2920*/  CS2R R8, SRZ ;  /* 0x0000000000087805 */ /* 0x000fe2000001ff00 */
[----:B------:R-:W-:Y:S01]  /*2930*/  UMOV UR4, 0x400 ;  /* 0x0000040000047882 */ /* 0x000fe20000000000 */
[----:B------:R-:W-:Y:S01]  /*2940*/  UMOV UR6, URZ ;  /* 0x000000ff00067c82 */ /* 0x000fe20008000000 */
[----:B------:R-:W-:-:S12]  /*2950*/  ULEA UR37, UR37, UR4, 0x18 ;  /* 0x0000000425257291 */ /* 0x000fd8000f8ec0ff */
.L_x_50:
[----:B------:R-:W-:Y:S02]  /*2960*/  LEA R0, R8, UR37, 0x3 ;  /* 0x0000002508007c11 */ /* 0x000fe4000f8e18ff */
[----:B------:R-:W-:-:S03]  /*2970*/  SHF.L.U32 R4, R9, 0x1f, RZ ;  /* 0x0000001f09047819 */ /* 0x000fc600000006ff */
[----:B------:R-:W-:Y:S01]  /*2980*/  VIADD R5, R0, 0x150 ;  /* 0x0000015000057836 */ /* 0x000fe20000000000 */
[----:B------:R-:W1:Y:S02]  /*2990*/  SYNCS.PHASECHK.TRANS64.TRYWAIT P0, [R0+URZ+0x140], R4 ;  /* 0x00014004000075a7 */ /* 0x000e6400080011ff */
[----:B-1----:R-:W-:Y:S05]  /*29a0*/  @!P0 BRA `(.L_x_47) ;  /* 0x0000006800f48947 */ /* 0x002fea0003800000 */
.L_x_157:
[----:B------:R-:W-:Y:S01]  /*29b0*/  ULEA UR5, UR6, UR37, 0x3 ;  /* 0x0000002506057291 */ /* 0x000fe2000f8e18ff */
[----:B-1----:R-:W-:Y:S01]  /*29c0*/  PRMT R0, RZ, 0x654, R5 ;  /* 0x00000654ff007816 */ /* 0x002fe20000000005 */
[----:B------:R-:W-:Y:S01]  /*29d0*/  @!P2 IMAD.MOV.U32 R4, RZ, RZ, 0x10 ;  /* 0x00000010ff04a424 */ /* 0x000fe200078e00ff */
[----:B------:R-:W-:Y:S01]  /*29e0*/  SHF.L.U32 R5, R12, 0x1f, RZ ;  /* 0x0000001f0c057819 */ /* 0x000fe200000006ff */
[----:B------:R-:W-:Y:S01]  /*29f0*/  UIADD3 UR4, UPT, UPT, UR5, 0xe0, URZ ;  /* 0x000000e005047890 */ /* 0x000fe2000fffe0ff */
[----:B------:R1:W-:Y:S05]  /*2a00*/  SYNCS.ARRIVE.TRANS64.RED.A1T0 RZ, [R0+URZ], RZ ;  /* 0x000000ff00ff79a7 */ /* 0x0003ea00081004ff */
[----:B------:R-:W-:Y:S01]  /*2a10*/  IMAD.U32 R6, RZ, RZ, UR4 ;  /* 0x00000004ff067e24 */ /* 0x000fe2000f8e00ff */
[----:B------:R-:W2:Y:S04]  /*2a20*/  SYNCS.PHASECHK.TRANS64.TRYWAIT P0, [UR5+0xf0], R5 ;  /* 0x0000f005ff0075a7 */ /* 0x000ea80008001105 */
[----:B------:R-:W-:Y:S01]  /*2a30*/  PRMT R6, R2, 0x654, R6 ;  /* 0x0000065402067816 */ /* 0x000fe20000000006 */
[----:B-12---:R-:W-:Y:S06]  /*2a40*/  @!P0 BRA `(.L_x_48) ;  /* 0x0000006800e08947 */ /* 0x006fec0003800000 */
.L_x_159:
[----:B------:R-:W-:Y:S01]  /*2a50*/  ULEA UR4, UR6, UR37, 0x4 ;  /* 0x0000002506047291 */ /* 0x000fe2000f8e20ff */
[----:B------:R-:W-:Y:S01]  /*2a60*/  SEL R3, R6, R3, !P2 ;  /* 0x0000000306037207 */ /* 0x000fe20005000000 */
[----:B------:R-:W-:Y:S01]  /*2a70*/  UIADD3 UR5, UPT, UPT, UR5, 0xe0, URZ ;  /* 0x000000e005057890 */ /* 0x000fe2000fffe0ff */
[----:B-1----:R-:W-:Y:S01]  /*2a80*/  LEA R0, R11, UR37, 0x3 ;  /* 0x000000250b007c11 */ /* 0x002fe2000f8e18ff */
[----:B------:R-:W-:Y:S01]  /*2a90*/  UIADD3 UR4, UPT, UPT, UR4, 0x170, URZ ;  /* 0x0000017004047890 */ /* 0x000fe2000fffe0ff */
[----:B------:R1:W-:Y:S01]  /*2aa0*/  @!P2 SYNCS.ARRIVE.TRANS64.RED RZ, [R3+URZ], R4 ;  /* 0x0000000403ffa9a7 */ /* 0x0003e200080004ff */
[----:B------:R-:W-:Y:S01]  /*2ab0*/  UIADD3 UR6, UPT, UPT, UR6, 0x1, URZ ;  /* 0x0000000106067890 */ /* 0x000fe2000fffe0ff */
[----:B------:R-:W-:-:S03]  /*2ac0*/  VIADD R8, R8, 0x1 ;  /* 0x0000000108087836 */ /* 0x000fc60000000000 */
[----:B------:R-:W-:Y:S02]  /*2ad0*/  UISETP.NE.AND UP0, UPT, UR6, 0x2, UPT ;  /* 0x000000020600788c */ /* 0x000fe4000bf05270 */
[----:B------:R-:W-:Y:S01]  /*2ae0*/  ISETP.NE.AND P0, PT, R8, 0x2, PT ;  /* 0x000000020800780c */ /* 0x000fe20003f05270 */
[----:B------:R-:W-:Y:S06]  /*2af0*/  UGETNEXTWORKID.BROADCAST [UR4], [UR5] ;  /* 0x00000000040073ca */ /* 0x000fec0008000100 */
[----:B------:R-:W-:Y:S02]  /*2b00*/  USEL UR4, URZ, 0x1, UP0 ;  /* 0x00000001ff047887 */ /* 0x000fe40008000000 */
[----:B------:R-:W-:-:S04]  /*2b10*/  USEL UR6, UR6, URZ, UP0 ;  /* 0x000000ff06067287 */ /* 0x000fc80008000000 */
[----:B------:R-:W-:Y:S02]  /*2b20*/  LOP3.LUT R12, R12, UR4, RZ, 0x3c, !PT ;  /* 0x000000040c0c7c12 */ /* 0x000fe4000f8e3cff */
[----:B-1----:R-:W-:-:S04]  /*2b30*/  SHF.L.U32 R4, R10, 0x1f, RZ ;  /* 0x0000001f0a047819 */ /* 0x002fc800000006ff */
[----:B------:R-:W1:Y:S02]  /*2b40*/  SYNCS.PHASECHK.TRANS64.TRYWAIT P1, [R0+URZ+0xe0], R4 ;  /* 0x0000e004000075a7 */ /* 0x000e6400080211ff */
[----:B-1----:R-:W-:Y:S05]  /*2b50*/  @!P1 BRA `(.L_x_49) ;  /* 0x0000006800b49947 */ /* 0x002fea0003800000 */
.L_x_160:
[C---:B-1----:R-:W-:Y:S01]  /*2b60*/  LEA R4, R11.reuse, UR37, 0x4 ;  /* 0x000000250b047c11 */ /* 0x042fe2000f8e20ff */
[----:B------:R-:W-:Y:S01]  /*2b70*/  VIADD R0, R0, 0xf0 ;  /* 0x000000f000007836 */ /* 0x000fe20000000000 */
[----:B------:R-:W-:Y:S01]  /*2b80*/  SEL R8, R8, RZ, P0 ;  /* 0x000000ff08087207 */ /* 0x000fe20000000000 */
[----:B------:R-:W-:-:S03]  /*2b90*/  VIADD R11, R11, 0x1 ;  /* 0x000000010b0b7836 */ /* 0x000fc60000000000 */
[----:B------:R-:W1:Y:S01]  /*2ba0*/  LDS.128 R4, [R4+0x170] ;  /* 0x0001700004047984 */ /* 0x000e620000000c00 */
[----:B------:R-:W-:Y:S02]  /*2bb0*/  PRMT R0, RZ, 0x654, R0 ;  /* 0x00000654ff007816 */ /* 0x000fe40000000000 */
[C---:B------:R-:W-:Y:S01]  /*2bc0*/  ISETP.NE.AND P1, PT, R11.reuse, 0x2, PT ;  /* 0x000000020b00780c */ /* 0x040fe20003f25270 */
[----:B------:R-:W-:Y:S01]  /*2bd0*/  @!PT LDS RZ, [RZ] ;  /* 0x00000000fffff984 */ /* 0x000fe20000000800 */
[----:B------:R-:W-:Y:S01]  /*2be0*/  @!PT LDS RZ, [RZ] ;  /* 0x00000000fffff984 */ /* 0x000fe20000000800 */
[----:B------:R-:W-:Y:S01]  /*2bf0*/  @!PT LDS RZ, [RZ] ;  /* 0x00000000fffff984 */ /* 0x000fe20000000800 */
[----:B------:R-:W-:Y:S01]  /*2c00*/  @!PT LDS RZ, [RZ] ;  /* 0x00000000fffff984 */ /* 0x000fe20000000800 */
[----:B------:R2:W-:Y:S06]  /*2c10*/  MEMBAR.ALL.CTA ;  /* 0x0000000000007992 */ /* 0x0005ec0000008000 */
[----:B--2---:R-:W2:Y:S01]  /*2c20*/  FENCE.VIEW.ASYNC.S ;  /* 0x00000000000073c6 */ /* 0x004ea20000000000 */
[----:B------:R-:W-:Y:S01]  /*2c30*/  SEL R11, R11, RZ, P1 ;  /* 0x000000ff0b0b7207 */ /* 0x000fe20000800000 */
[----:B--2---:R2:W-:Y:S01]  /*2c40*/  SYNCS.ARRIVE.TRANS64.RED.A1T0 RZ, [R0+URZ], RZ ;  /* 0x000000ff00ff79a7 */ /* 0x0045e200081004ff */
[----:B-1----:R-:W-:-:S02]  /*2c50*/  LOP3.LUT P3, RZ, R6, 0x1, RZ, 0xc0, !PT ;  /* 0x0000000106ff7812 */ /* 0x002fc4000786c0ff */
[----:B------:R-:W-:-:S04]  /*2c60*/  SEL R4, RZ, 0x1, P1 ;  /* 0x00000001ff047807 */ /* 0x000fc80000800000 */
[----:B------:R-:W-:Y:S02]  /*2c70*/  LOP3.LUT R10, R10, R4, RZ, 0x3c, !PT ;  /* 0x000000040a0a7212 */ /* 0x000fe400078e3cff */
[----:B--2---:R-:W-:-:S04]  /*2c80*/  SEL R0, RZ, 0x1, P0 ;  /* 0x00000001ff007807 */ /* 0x004fc80000000000 */
[----:B------:R-:W-:Y:S01]  /*2c90*/  LOP3.LUT R9, R9, R0, RZ, 0x3c, !PT ;  /* 0x0000000009097212 */ /* 0x000fe200078e3cff */
[----:B------:R-:W-:Y:S06]  /*2ca0*/  @P3 BRA `(.L_x_50) ;  /* 0xfffffffc002c3947 */ /* 0x000fec000383ffff */
[----:B------:R-:W-:Y:S01]  /*2cb0*/  ULEA UR5, UR6, UR37, 0x3 ;  /* 0x0000002506057291 */ /* 0x000fe2000f8e18ff */
[----:B------:R-:W-:-:S08]  /*2cc0*/  SHF.L.U32 R2, R12, 0x1f, RZ ;  /* 0x0000001f0c027819 */ /* 0x000fd000000006ff */
[----:B------:R-:W1:Y:S02]  /*2cd0*/  SYNCS.PHASECHK.TRANS64 P0, [UR5+0xf0], R2 ;  /* 0x0000f002ff0075a7 */ /* 0x000e640008001005 */
[----:B-1----:R-:W-:Y:S05]  /*2ce0*/  @P0 BRA `(.L_x_51) ;  /* 0x0000000000080947 */ /* 0x002fea0003800000 */
[----:B------:R-:W1:Y:S02]  /*2cf0*/  SYNCS.PHASECHK.TRANS64.TRYWAIT P0, [UR5+0xf0], R2 ;  /* 0x0000f002ff0075a7 */ /* 0x000e640008001105 */
[----:B-1----:R-:W-:Y:S05]  /*2d00*/  @!P0 BRA `(.L_x_52) ;  /* 0x00000068005c8947 */ /* 0x002fea0003800000 */
.L_x_51:
[----:B------:R-:W-:-:S04]  /*2d10*/  UIADD3 UR4, UPT, UPT, UR6, 0x1, URZ ;  /* 0x0000000106047890 */ /* 0x000fc8000fffe0ff */
[----:B------:R-:W-:-:S04]  /*2d20*/  UISETP.NE.AND UP0, UPT, UR4, 0x2, UPT ;  /* 0x000000020400788c */ /* 0x000fc8000bf05270 */
[----:B------:R-:W-:Y:S02]  /*2d30*/  USEL UR7, URZ, 0x1, UP0 ;  /* 0x00000001ff077887 */ /* 0x000fe40008000000 */
[----:B------:R-:W-:-:S04]  /*2d40*/  USEL UR4, UR4, URZ, UP0 ;  /* 0x000000ff04047287 */ /* 0x000fc80008000000 */
[----:B------:R-:W-:Y:S01]  /*2d50*/  ULEA UR4, UR4, UR37, 0x3 ;  /* 0x0000002504047291 */ /* 0x000fe2000f8e18ff */
[----:B-1----:R-:W-:-:S04]  /*2d60*/  LOP3.LUT R2, R12, UR7, RZ, 0x3c, !PT ;  /* 0x000000070c027c12 */ /* 0x002fc8000f8e3cff */
[----:B------:R-:W-:-:S04]  /*2d70*/  SHF.L.U32 R0, R2, 0x1f, RZ ;  /* 0x0000001f02007819 */ /* 0x000fc800000006ff */
[----:B------:R-:W1:Y:S02]  /*2d80*/  SYNCS.PHASECHK.TRANS64 P0, [UR4+0xf0], R0 ;  /* 0x0000f000ff0075a7 */ /* 0x000e640008001004 */
[----:B-1----:R-:W-:Y:S05]  /*2d90*/  @P0 EXIT ;  /* 0x000000000000094d */ /* 0x002fea0003800000 */
[----:B------:R-:W-:Y:S02]  /*2da0*/  SHF.L.U32 R2, R2, 0x1f, RZ ;  /* 0x0000001f02027819 */ /* 0x000fe400000006ff */
[----:B------:R-:W-:-:S07]  /*2db0*/  MOV R0, UR4 ;  /* 0x0000000400007c02 */ /* 0x000fce0008000f00 */
.L_x_53:
[----:B-1----:R1:W2:Y:S02]  /*2dc0*/  SYNCS.PHASECHK.TRANS64.TRYWAIT P0, [R0+URZ+0xf0], R2 ;  /* 0x0000f002000075a7 */ /* 0x0022a400080011ff */
[----:B--2---:R-:W-:Y:S05]  /*2dd0*/  @!P0 NANOSLEEP.SYNCS 0x989680 ;  /* 0x009896800000895d */ /* 0x004fea0003900000 */
[----:B------:R-:W2:Y:S02]  /*2de0*/  @!P0 SYNCS.PHASECHK.TRANS64 P0, [R0+URZ+0xf0], R2 ;  /* 0x0000f002000085a7 */ /* 0x000ea400080010ff */
[----:B--2---:R-:W-:Y:S05]  /*2df0*/  @P0 EXIT ;  /* 0x000000000000094d */ /* 0x004fea0003800000 */
[----:B------:R-:W-:Y:S05]  /*2e00*/  BRA `(.L_x_53) ;  /* 0xfffffffc00ec7947 */ /* 0x000fea000383ffff */
.L_x_46:
[----:B------:R-:W-:-:S09]  /*2e10*/  UISETP.NE.AND UP1, UPT, UR8, URZ, UPT ;  /* 0x000000ff0800728c */ /* 0x000fd2000bf25270 */
[----:B------:R-:W-:Y:S05]  /*2e20*/  BRA.U UP1, `(.L_x_54) ;  /* 0x0000000d01947547 */ /* 0x000fea000b800000 */
[----:B------:R-:W-:Y:S01]  /*2e30*/  UMOV UR4, 0x40 ;  /* 0x0000004000047882 */ /* 0x000fe20000000000 */
[----:B------:R-:W-:Y:S01]  /*2e40*/  NOP ;  /* 0x0000000000007918 */ /* 0x000fe20000000000 */
[----:B------:R-:W-:Y:S01]  /*2e50*/  ULEA UR4, UR37, UR4, 0x18 ;  /* 0x0000000425047291 */ /* 0x000fe2000f8ec0ff */
[----:B------:R-:W-:Y:S02]  /*2e60*/  UMOV UR5, 0x400 ;  /* 0x0000040000057882 */ /* 0x000fe40000000000 */
[----:B------:R-:W-:-:S06]  /*2e70*/  ULEA UR37, UR37, UR5, 0x18 ;  /* 0x0000000525257291 */ /* 0x000fcc000f8ec0ff */
[----:B------:R-:W1:Y:S02]  /*2e80*/  LDS.U8 R0, [UR4+0x1c] ;  /* 0x00001c04ff007984 */ /* 0x000e640008000000 */
[----:B-1----:R-:W-:-:S13]  /*2e90*/  ISETP.NE.AND P0, PT, R0, RZ, PT ;  /* 0x000000ff0000720c */ /* 0x002fda0003f05270 */
[----:B------:R-:W-:Y:S05]  /*2ea0*/  @P0 BRA `(.L_x_55) ;  /* 0x0000000000580947 */ /* 0x000fea0003800000 */
[----:B------:R-:W-:-:S13]  /*2eb0*/  ELECT P0, URZ, PT ;  /* 0x0000000000ff782f */ /* 0x000fda0003800000 */
[----:B------:R-:W-:Y:S05]  /*2ec0*/  @!P0 BRA `(.L_x_56) ;  /* 0x0000000000608947 */ /* 0x000fea0003800000 */
[----:B------:R-:W-:Y:S01]  /*2ed0*/  UMOV UR5, 0x10 ;  /* 0x0000001000057882 */ /* 0x000fe20000000000 */
[----:B------:R-:W-:Y:S01]  /*2ee0*/  HFMA2 R0, -RZ, RZ, 0, 5.9604644775390625e-08 ;  /* 0x00000001ff007431 */ /* 0x000fe200000001ff */
[----:B------:R-:W-:-:S03]  /*2ef0*/  MOV R2, 0xffff ;  /* 0x0000ffff00027802 */ /* 0x000fc60000000f00 */
[----:B------:R-:W-:Y:S04]  /*2f00*/  DEPBAR.LE SB1, 0x36 ;  /* 0x00009d800000791a */ /* 0x000fe80000000000 */
[----:B------:R-:W1:Y:S02]  /*2f10*/  UTCATOMSWS.FIND_AND_SET.ALIGN UP0, UR5, UR5 ;  /* 0x00000005000575e3 */ /* 0x000e640008000800 */
[----:B-1----:R-:W-:Y:S01]  /*2f20*/  MOV R3, UR5 ;  /* 0x0000000500037c02 */ /* 0x002fe20008000f00 */
[----:B------:R-:W-:Y:S06]  /*2f30*/  BRA.U UP0, `(.L_x_57) ;  /* 0x0000000100187547 */ /* 0x000fec000b800000 */
.L_x_58:
[----:B------:R-:W-:Y:S05]  /*2f40*/  NANOSLEEP 0x64 ;  /* 0x000000640000795d */ /* 0x000fea0003800000 */
[----:B------:R-:W-:-:S05]  /*2f50*/  UMOV UR5, 0x10 ;  /* 0x0000001000057882 */ /* 0x000fca0000000000 */
[----:B------:R-:W-:Y:S04]  /*2f60*/  DEPBAR.LE SB1, 0x36 ;  /* 0x00009d800000791a */ /* 0x000fe80000000000 */
[----:B------:R-:W1:Y:S02]  /*2f70*/  UTCATOMSWS.FIND_AND_SET.ALIGN UP0, UR5, UR5 ;  /* 0x00000005000575e3 */ /* 0x000e640008000800 */
[----:B-1----:R-:W-:Y:S01]  /*2f80*/  MOV R3, UR5 ;  /* 0x0000000500037c02 */ /* 0x002fe20008000f00 */
[----:B------:R-:W-:Y:S05]  /*2f90*/  BRA.U !UP0, `(.L_x_58) ;  /* 0xfffffffd08e87547 */ /* 0x000fea000b83ffff */
.L_x_57:
[-C--:B------:R-:W-:Y:S02]  /*2fa0*/  SHF.L.U32 R2, R2, R3.reuse, RZ ;  /* 0x0000000302027219 */ /* 0x080fe400000006ff */
[----:B------:R-:W-:Y:S01]  /*2fb0*/  SHF.L.U32 R0, R0, R3, RZ ;  /* 0x0000000300007219 */ /* 0x000fe200000006ff */
[----:B------:R-:W-:Y:S02]  /*2fc0*/  IMAD.SHL.U32 R3, R3, 0x20, RZ ;  /* 0x0000002003037824 */ /* 0x000fe400078e00ff */
[----:B------:R1:W-:Y:S04]  /*2fd0*/  ATOMS.OR RZ, [UR4+0x14], R2 ;  /* 0x00001402ffff798c */ /* 0x0003e8000b000004 */
[----:B------:R1:W-:Y:S04]  /*2fe0*/  ATOMS.OR RZ, [UR4+0x18], R0 ;  /* 0x00001800ffff798c */ /* 0x0003e8000b000004 */
[----:B------:R1:W-:Y:S01]  /*2ff0*/  STS [UR37+0x190], R3 ;  /* 0x00019003ff007988 */ /* 0x0003e20008000825 */
[----:B------:R-:W-:Y:S05]  /*3000*/  BRA `(.L_x_56) ;  /* 0x0000000000107947 */ /* 0x000fea0003800000 */
.L_x_55:
[----:B------:R-:W-:Y:S02]  /*3010*/  MOV R0, 0xffffffff ;  /* 0xffffffff00007802 */ /* 0x000fe40000000f00 */
[----:B------:R-:W-:-:S03]  /*3020*/  MOV R2, 0x3050 ;  /* 0x0000305000027802 */ /* 0x000fc60000000f00 */
[----:B------:R1:W-:Y:S04]  /*3030*/  STS [UR37+0x190], R0 ;  /* 0x00019000ff007988 */ /* 0x0003e80008000825 */
[----:B-1-3-5:R-:W-:Y:S05]  /*3040*/  CALL.REL.NOINC `($__internal_1_$__cuda_sm10x_tcgen05_guardrail_trap_phase_invalid_during_alloc) ;  /* 0x0000006c00a47944 */ /* 0x02afea0003c00000 */
.L_x_56:
[----:B------:R-:W-:Y:S05]  /*3050*/  WARPSYNC.ALL ;  /* 0x0000000000007948 */ /* 0x000fea0003800000 */
[----:B------:R-:W2:Y:S01]  /*3060*/  S2UR UR6, SR_CgaCtaId ;  /* 0x00000000000679c3 */ /* 0x000ea20000008800 */
[----:B------:R-:W-:Y:S01]  /*3070*/  UMOV UR4, 0x400 ;  /* 0x0000040000047882 */ /* 0x000fe20000000000 */
[----:B------:R-:W-:-:S06]  /*3080*/  NOP ;  /* 0x0000000000007918 */ /* 0x000fcc0000000000 */
[----:B------:R-:W-:Y:S06]  /*3090*/  BAR.ARV 0x6, 0xa0 ;  /* 0x0182800000007b1d */ /* 0x000fec0000002000 */
[----:B------:R-:W4:Y:S01]  /*30a0*/  LDCU UR7, c[0x0][0x38c] ;  /* 0x00007180ff0777ac */ /* 0x000f220008000800 */
[----:B------:R-:W-:Y:S01]  /*30b0*/  IMAD.MOV.U32 R11, RZ, RZ, 0x1 ;  /* 0x00000001ff0b7424 */ /* 0x000fe200078e00ff */
[----:B------:R-:W-:Y:S01]  /*30c0*/  CS2R R8, SRZ ;  /* 0x0000000000087805 */ /* 0x000fe2000001ff00 */
[----:B------:R-:W-:Y:S01]  /*30d0*/  IMAD.MOV.U32 R10, RZ, RZ, RZ ;  /* 0x000000ffff0a7224 */ /* 0x000fe200078e00ff */
[----:B------:R-:W-:Y:S01]  /*30e0*/  UMOV UR18, URZ ;  /* 0x000000ff00127c82 */ /* 0x000fe20008000000 */
[----:B------:R-:W-:Y:S01]  /*30f0*/  UMOV UR17, URZ ;  /* 0x000000ff00117c82 */ /* 0x000fe20008000000 */
[----:B------:R-:W-:Y:S01]  /*3100*/  UMOV UR22, 0x0 ;  /* 0x0000000000167882 */ /* 0x000fe20000000000 */
[----:B------:R-:W-:Y:S01]  /*3110*/  UMOV UR23, 0x4400490 ;  /* 0x0440049000177882 */ /* 0x000fe20000000000 */
[----:B------:R-:W-:Y:S01]  /*3120*/  UMOV UR20, 0x0 ;  /* 0x0000000000147882 */ /* 0x000fe20000000000 */
[----:B------:R-:W-:Y:S01]  /*3130*/  UMOV UR21, 0x4400490 ;  /* 0x0440049000157882 */ /* 0x000fe20000000000 */
[----:B--2---:R-:W-:Y:S01]  /*3140*/  ULEA UR6, UR6, UR4, 0x18 ;  /* 0x0000000406067291 */ /* 0x004fe2000f8ec0ff */
[----:B------:R-:W2:Y:S03]  /*3150*/  LDCU UR4, c[0x0][0x38c] ;  /* 0x00007180ff0477ac */ /* 0x000ea60008000800 */
[----:B------:R-:W-:-:S02]  /*3160*/  UIADD3 UR11, UPT, UPT, UR6, 0x8800, URZ ;  /* 0x00008800060b7890 */ /* 0x000fc4000fffe0ff */
[----:B----4-:R-:W-:-:S03]  /*3170*/  UIADD3 UR7, UPT, UPT, UR7, 0x1f, URZ ;  /* 0x0000001f07077890 */ /* 0x010fc6000fffe0ff */
[----:B-1----:R-:W1:Y:S01]  /*3180*/  LDS R0, [UR6+0x190] ;  /* 0x00019006ff007984 */ /* 0x002e620008000800 */
[----:B------:R-:W-:Y:S02]  /*3190*/  UIADD3 UR12, UPT, UPT, UR6, 0x11800, URZ ;  /* 0x00011800060c7890 */ /* 0x000fe4000fffe0ff */
[----:B------:R-:W-:Y:S02]  /*31a0*/  USHF.R.S32.HI UR5, URZ, 0x1f, UR7 ;  /* 0x0000001fff057899 */ /* 0x000fe40008011407 */
[----:B------:R-:W-:Y:S02]  /*31b0*/  USHF.R.U32.HI UR11, URZ, 0x4, UR11 ;  /* 0x00000004ff0b7899 */ /* 0x000fe4000801160b */
[----:B------:R-:W-:Y:S02]  /*31c0*/  ULEA.HI UR5, UR5, UR7, URZ, 0x5 ;  /* 0x0000000705057291 */ /* 0x000fe4000f8f28ff */
[----:B------:R-:W-:Y:S02]  /*31d0*/  USHF.R.U32.HI UR12, URZ, 0x4, UR12 ;  /* 0x00000004ff0c7899 */ /* 0x000fe4000801160c */
[----:B------:R-:W-:-:S02]  /*31e0*/  USHF.R.S32.HI UR5, URZ, 0x5, UR5 ;  /* 0x00000005ff057899 */ /* 0x000fc40008011405 */
[----:B------:R-:W-:Y:S02]  /*31f0*/  ULOP3.LUT UR11, UR11, 0x3fff, URZ, 0xc0, !UPT ;  /* 0x00003fff0b0b7892 */ /* 0x000fe4000f8ec0ff */
[----:B------:R-:W-:Y:S02]  /*3200*/  UISETP.LT.AND UP0, UPT, UR5, 0x1, UPT ;  /* 0x000000010500788c */ /* 0x000fe4000bf01270 */
[----:B------:R-:W-:Y:S02]  /*3210*/  ULOP3.LUT UR12, UR12, 0x3fff, URZ, 0xc0, !UPT ;  /* 0x00003fff0c0c7892 */ /* 0x000fe4000f8ec0ff */
[----:B------:R-:W-:Y:S02]  /*3220*/  USEL UR10, UR5, 0x1, !UP0 ;  /* 0x00000001050a7887 */ /* 0x000fe4000c000000 */
[----:B------:R-:W-:Y:S02]  /*3230*/  ULOP3.LUT UR11, UR11, 0x10000, URZ, 0xfc, !UPT ;  /* 0x000100000b0b7892 */ /* 0x000fe4000f8efcff */
[----:B------:R-:W-:-:S02]  /*3240*/  ULOP3.LUT UR12, UR12, 0x10000, URZ, 0xfc, !UPT ;  /* 0x000100000c0c7892 */ /* 0x000fc4000f8efcff */
[----:B------:R-:W-:Y:S02]  /*3250*/  UIADD3 UR10, UPT, UPT, -UR10, URZ, URZ ;  /* 0x000000ff0a0a7290 */ /* 0x000fe4000fffe1ff */
[----:B--2---:R-:W-:Y:S01]  /*3260*/  UISETP.GE.AND UP3, UPT, UR4, 0x1, UPT ;  /* 0x000000010400788c */ /* 0x004fe2000bf66270 */
[----:B-1----:R-:W-:-:S15]  /*3270*/  R2UR UR19, R0 ;  /* 0x00000000001372ca */ /* 0x002fde00000e0000 */
.L_x_65:
[----:B------:R-:W-:Y:S02]  /*3280*/  LEA R0, R10, UR6, 0x3 ;  /* 0x000000060a007c11 */ /* 0x000fe4000f8e18ff */
[----:B------:R-:W-:Y:S02]  /*3290*/  SHF.L.U32 R2, R9, 0x1f, RZ ;  /* 0x0000001f09027819 */ /* 0x000fe400000006ff */
[----:B------:R-:W-:Y:S01]  /*32a0*/  PLOP3.LUT P0, PT, PT, PT, UP3, 0x80, 0x8 ;  /* 0x000000000008781c */ /* 0x000fe20003f0f038 */
[----:B------:R-:W-:Y:S01]  /*32b0*/  VIADD R3, R0, 0xf0 ;  /* 0x000000f000037836 */ /* 0x000fe20000000000 */
[----:B-1----:R-:W1:Y:S02]  /*32c0*/  SYNCS.PHASECHK.TRANS64.TRYWAIT P1, [R0+URZ+0xe0], R2 ;  /* 0x0000e002000075a7 */ /* 0x002e6400080211ff */
[----:B-1--4-:R-:W-:Y:S09]  /*32d0*/  @!P1 BRA `(.L_x_59) ;  /* 0x0000006400009947 */ /* 0x012ff20003800000 */
.L_x_162:
[----:B------:R-:W-:Y:S01]  /*32e0*/  LEA R4, R10, UR6, 0x4 ;  /* 0x000000060a047c11 */ /* 0x000fe2000f8e20ff */
[----:B------:R-:W-:Y:S01]  /*32f0*/  @UP3 ULEA UR4, UR17, UR6, 0x3 ;  /* 0x0000000611043291 */ /* 0x000fe2000f8e18ff */
[----:B------:R-:W-:Y:S01]  /*3300*/  PLOP3.LUT P2, PT, PT, PT, PT, 0x80, 0x8 ;  /* 0x000000000008781c */ /* 0x000fe20003f4f070 */
[----:B------:R-:W-:Y:S01]  /*3310*/  ULEA UR8, UR18, UR6, 0x3 ;  /* 0x0000000612087291 */ /* 0x000fe2000f8e18ff */
[----:B------:R-:W-:Y:S02]  /*3320*/  PRMT R3, RZ, 0x654, R3 ;  /* 0x00000654ff037816 */ /* 0x000fe40000000003 */
[----:B------:R-:W2:Y:S01]  /*3330*/  LDS.128 R4, [R4+0x170] ;  /* 0x0001700004047984 */ /* 0x000ea20000000c00 */
[----:B-1----:R-:W-:Y:S02]  /*3340*/  @P0 SHF.L.U32 R2, R8, 0x1f, RZ ;  /* 0x0000001f08020819 */ /* 0x002fe400000006ff */
[----:B------:R-:W-:Y:S01]  /*3350*/  SHF.L.U32 R0, R11, 0x1f, RZ ;  /* 0x0000001f0b007819 */ /* 0x000fe200000006ff */
[----:B------:R-:W-:Y:S01]  /*3360*/  @!PT LDS RZ, [RZ] ;  /* 0x00000000fffff984 */ /* 0x000fe20000000800 */
[----:B------:R-:W-:Y:S01]  /*3370*/  @!PT LDS RZ, [RZ] ;  /* 0x00000000fffff984 */ /* 0x000fe20000000800 */
[----:B------:R-:W-:Y:S01]  /*3380*/  @!PT LDS RZ, [RZ] ;  /* 0x00000000fffff984 */ /* 0x000fe20000000800 */
[----:B------:R-:W-:Y:S01]  /*3390*/  @!PT LDS RZ, [RZ] ;  /* 0x00000000fffff984 */ /* 0x000fe20000000800 */
[----:B------:R1:W-:Y:S06]  /*33a0*/  MEMBAR.ALL.CTA ;  /* 0x0000000000007992 */ /* 0x0003ec0000008000 */
[----:B-1----:R-:W1:Y:S02]  /*33b0*/  FENCE.VIEW.ASYNC.S ;  /* 0x00000000000073c6 */ /* 0x002e640000000000 */
[----:B-1----:R1:W-:Y:S01]  /*33c0*/  SYNCS.ARRIVE.TRANS64.RED.A1T0 RZ, [R3+URZ], RZ ;  /* 0x000000ff03ff79a7 */ /* 0x0023e200081004ff */
[----:B------:R1:W4:Y:S01]  /*33d0*/  @P0 SYNCS.PHASECHK.TRANS64.TRYWAIT P2, [UR4], R2 ;  /* 0x00000002ff0005a7 */ /* 0x0003220008041104 */
[----:B------:R-:W-:Y:S01]  /*33e0*/  ULEA.HI UR4, UR18, UR18, URZ, 0x1 ;  /* 0x0000001212047291 */ /* 0x000fe2000f8f08ff */
[----:B--2---:R-:W-:-:S03]  /*33f0*/  LOP3.LUT P1, RZ, R6, 0x1, RZ, 0xc0, !PT ;  /* 0x0000000106ff7812 */ /* 0x004fc6000782c0ff */
[----:B------:R-:W-:Y:S02]  /*3400*/  USHF.L.U32 UR9, UR4, 0x7, URZ ;  /* 0x0000000704097899 */ /* 0x000fe400080006ff */
[----:B------:R-:W-:Y:S02]  /*3410*/  ULOP3.LUT UR4, UR4, 0xffe, URZ, 0xc0, !UPT ;  /* 0x00000ffe04047892 */ /* 0x000fe4000f8ec0ff */
[----:B------:R-:W-:Y:S02]  /*3420*/  ULOP3.LUT UR9, UR9, 0xffffff00, URZ, 0xc0, !UPT ;  /* 0xffffff0009097892 */ /* 0x000fe4000f8ec0ff */
[----:B------:R-:W-:Y:S02]  /*3430*/  UIADD3 UR4, UPT, UPT, -UR4, UR18, URZ ;  /* 0x0000001204047290 */ /* 0x000fe4000fffe1ff */
[----:B------:R-:W-:Y:S01]  /*3440*/  UIADD3 UR9, UPT, UPT, UR19, UR9, URZ ;  /* 0x0000000913097290 */ /* 0x000fe2000fffe0ff */
[----:B------:R-:W2:Y:S03]  /*3450*/  SYNCS.PHASECHK.TRANS64.TRYWAIT P0, [UR8+0x120], R0 ;  /* 0x00012000ff0075a7 */ /* 0x000ea60008001108 */
[----:B------:R-:W-:Y:S01]  /*3460*/  ULEA UR9, UR4, UR9, 0x14 ;  /* 0x0000000904097291 */ /* 0x000fe2000f8ea0ff */
[----:B-12-4-:R-:W-:Y:S11]  /*3470*/  @!P0 BRA `(.L_x_60) ;  /* 0x0000006000ac8947 */ /* 0x016ff60003800000 */
.L_x_164:
[----:B------:R-:W-:Y:S01]  /*3480*/  IADD3 R10, PT, PT, R10, 0x1, RZ ;  /* 0x000000010a0a7810 */ /* 0x000fe20007ffe0ff */
[----:B------:R-:W-:Y:S06]  /*3490*/  BRA.U !UP3, `(.L_x_61) ;  /* 0x000000010b987547 */ /* 0x000fec000b800000 */
[----:B------:R-:W-:Y:S01]  /*34a0*/  UPLOP3.LUT UP4, UPT, UPT, UPT, UPT, 0x40, 0x4 ;  /* 0x000000000004789c */ /* 0x000fe20003f8e870 */
[----:B------:R-:W-:Y:S01]  /*34b0*/  UMOV UR16, UR10 ;  /* 0x0000000a00107c82 */ /* 0x000fe20008000000 */
[----:B------:R-:W-:Y:S01]  /*34c0*/  UMOV UR15, UR5 ;  /* 0x00000005000f7c82 */ /* 0x000fe20008000000 */
[----:B------:R-:W-:-:S08]  /*34d0*/  UMOV UR14, UR17 ;  /* 0x00000011000e7c82 */ /* 0x000fd00008000000 */
.L_x_64:
[----:B------:R-:W-:Y:S02]  /*34e0*/  UIADD3 UR16, UPT, UPT, UR16, 0x1, URZ ;  /* 0x0000000110107890 */ /* 0x000fe4000fffe0ff */
[----:B--2---:R-:W-:Y:S02]  /*34f0*/  ULEA UR7, UR14, UR6, 0x3 ;  /* 0x000000060e077291 */ /* 0x004fe4000f8e18ff */
[----:B------:R-:W-:Y:S01]  /*3500*/  UISETP.NE.AND UP0, UPT, UR16, URZ, UPT ;  /* 0x000000ff1000728c */ /* 0x000fe2000bf05270 */
[----:B----4-:R-:W-:Y:S10]  /*3510*/  @P2 BRA `(.L_x_62) ;  /* 0x00000000000c2947 */ /* 0x010ff40003800000 */
[----:B-1----:R-:W-:Y:S04]  /*3520*/  SHF.L.U32 R2, R8, 0x1f, RZ ;  /* 0x0000001f08027819 */ /* 0x002fe800000006ff */
[----:B------:R-:W1:Y:S02]  /*3530*/  SYNCS.PHASECHK.TRANS64.TRYWAIT P0, [UR7], R2 ;  /* 0x00000002ff0075a7 */ /* 0x000e640008001107 */
[----:B-1----:R-:W-:Y:S05]  /*3540*/  @!P0 BRA `(.L_x_63) ;  /* 0x0000006000908947 */ /* 0x002fea0003800000 */
.L_x_62:
[----:B------:R-:W-:Y:S01]  /*3550*/  UISETP.NE.AND UP1, UPT, UR15, 0x1, UPT ;  /* 0x000000010f00788c */ /* 0x000fe2000bf25270 */
[----:B------:R-:W-:Y:S01]  /*3560*/  PLOP3.LUT P2, PT, PT, PT, PT, 0x80, 0x8 ;  /* 0x000000000008781c */ /* 0x000fe20003f4f070 */
[----:B------:R-:W-:Y:S02]  /*3570*/  UIADD3 UR17, UPT, UPT, UR14, 0x1, URZ ;  /* 0x000000010e117890 */ /* 0x000fe4000fffe0ff */
[----:B------:R-:W-:Y:S02]  /*3580*/  ULEA UR24, UR14, UR12, 0xa ;  /* 0x0000000c0e187291 */ /* 0x000fe4000f8e50ff */
[----:B------:R-:W-:Y:S01]  /*3590*/  UISETP.NE.AND UP2, UPT, UR17, 0x9, UPT ;  /* 0x000000091100788c */ /* 0x000fe2000bf45270 */
[----:B------:R-:W-:Y:S01]  /*35a0*/  PLOP3.LUT P0, PT, PT, PT, UP1, 0x80, 0x8 ;  /* 0x000000000008781c */ /* 0x000fe20003f0f018 */
[----:B------:R-:W-:Y:S02]  /*35b0*/  ULEA UR26, UR14, UR11, 0x8 ;  /* 0x0000000b0e1a7291 */ /* 0x000fe4000f8e40ff */
[----:B------:R-:W-:Y:S02]  /*35c0*/  USEL UR13, URZ, 0x1, UP2 ;  /* 0x00000001ff0d7887 */ /* 0x000fe40009000000 */
[----:B------:R-:W-:Y:S02]  /*35d0*/  USEL UR17, UR17, URZ, UP2 ;  /* 0x000000ff11117287 */ /* 0x000fe40009000000 */
[----:B------:R-:W-:Y:S02]  /*35e0*/  UIADD3 UR30, UPT, UPT, UR24, 0x2, URZ ;  /* 0x00000002181e7890 */ /* 0x000fe4000fffe0ff */
[----:B------:R-:W-:Y:S01]  /*35f0*/  @UP1 ULEA UR4, UR17, UR6, 0x3 ;  /* 0x0000000611041291 */ /* 0x000fe2000f8e18ff */
[----:B------:R-:W-:Y:S01]  /*3600*/  LOP3.LUT R8, R8, UR13, RZ, 0x3c, !PT ;  /* 0x0000000d08087c12 */ /* 0x000fe2000f8e3cff */
[----:B------:R-:W-:Y:S02]  /*3610*/  UIADD3 UR28, UPT, UPT, UR26, 0x2, URZ ;  /* 0x000000021a1c7890 */ /* 0x000fe4000fffe0ff */
[----:B------:R-:W-:Y:S01]  /*3620*/  UIADD3 UR7, UPT, UPT, UR7, 0x48, URZ ;  /* 0x0000004807077890 */ /* 0x000fe2000fffe0ff */
[----:B-1----:R-:W-:Y:S01]  /*3630*/  @P0 SHF.L.U32 R0, R8, 0x1f, RZ ;  /* 0x0000001f08000819 */ /* 0x002fe200000006ff */
[----:B------:R-:W-:Y:S01]  /*3640*/  UMOV UR25, 0x80004020 ;  /* 0x8000402000197882 */ /* 0x000fe20000000000 */
[----:B------:R-:W-:Y:S01]  /*3650*/  UMOV UR27, 0x80004020 ;  /* 0x80004020001b7882 */ /* 0x000fe20000000000 */
[----:B------:R-:W-:Y:S01]  /*3660*/  UMOV UR31, 0x80004020 ;  /* 0x80004020001f7882 */ /* 0x000fe20000000000 */
[----:B------:R2:W4:Y:S01]  /*3670*/  @P0 SYNCS.PHASECHK.TRANS64.TRYWAIT P2, [UR4], R0 ;  /* 0x00000000ff0005a7 */ /* 0x0005220008041104 */
[----:B------:R-:W-:Y:S01]  /*3680*/  UIADD3 UR15, UPT, UPT, UR15, -0x1, URZ ;  /* 0xffffffff0f0f7890 */ /* 0x000fe2000fffe0ff */
[----:B------:R2:W-:Y:S01]  /*3690*/  UTCHMMA gdesc[UR26], gdesc[UR24], tmem[UR9], tmem[UR22], idesc[UR23], UP4 ;  /* 0x00ff16181a0075ea */ /* 0x0005e2000a000009 */
[----:B------:R-:W-:Y:S01]  /*36a0*/  UPLOP3.LUT UP4, UPT, UPT, UPT, UPT, 0x80, 0x8 ;  /* 0x000000000008789c */ /* 0x000fe20003f8f070 */
[----:B------:R-:W-:Y:S01]  /*36b0*/  UMOV UR29, 0x80004020 ;  /* 0x80004020001d7882 */ /* 0x000fe20000000000 */
[----:B------:R-:W-:Y:S01]  /*36c0*/  UMOV UR14, UR17 ;  /* 0x00000011000e7c82 */ /* 0x000fe20008000000 */
[----:B------:R2:W-:Y:S01]  /*36d0*/  UTCHMMA gdesc[UR28], gdesc[UR30], tmem[UR9], tmem[UR20], idesc[UR21], UPT ;  /* 0x00ff141e1c0075ea */ /* 0x0005e2000b800009 */
[----:B------:R2:W-:Y:S01]  /*36e0*/  UTCBAR [UR7], URZ ;  /* 0x000000ff070073e9 */ /* 0x0005e200080000ff */
[----:B------:R-:W-:Y:S06]  /*36f0*/  BRA.U UP0, `(.L_x_64) ;  /* 0xfffffffd00787547 */ /* 0x000fec000b83ffff */
.L_x_61:
[----:B------:R-:W-:Y:S01]  /*3700*/  UIADD3 UR18, UPT, UPT, UR18, 0x1, URZ ;  /* 0x0000000112127890 */ /* 0x000fe2000fffe0ff */
[C---:B------:R-:W-:Y:S01]  /*3710*/  ISETP.NE.AND P0, PT, R10.reuse, 0x2, PT ;  /* 0x000000020a00780c */ /* 0x040fe20003f05270 */
[----:B------:R-:W-:Y:S02]  /*3720*/  UIADD3 UR8, UPT, UPT, UR8, 0x100, URZ ;  /* 0x0000010008087890 */ /* 0x000fe4000fffe0ff */
[----:B------:R-:W-:Y:S01]  /*3730*/  UISETP.NE.AND UP0, UPT, UR18, 0x4, UPT ;  /* 0x000000041200788c */ /* 0x000fe2000bf05270 */
[----:B-12---:R-:W-:Y:S02]  /*3740*/  SEL R0, RZ, 0x1, P0 ;  /* 0x00000001ff007807 */ /* 0x006fe40000000000 */
[----:B------:R-:W-:Y:S01]  /*3750*/  SEL R10, R10, RZ, P0 ;  /* 0x000000ff0a0a7207 */ /* 0x000fe20000000000 */
[----:B------:R-:W-:Y:S01]  /*3760*/  USEL UR4, URZ, 0x1, UP0 ;  /* 0x00000001ff047887 */ /* 0x000fe20008000000 */
[----:B------:R-:W-:Y:S01]  /*3770*/  LOP3.LUT R9, R9, R0, RZ, 0x3c, !PT ;  /* 0x0000000009097212 */ /* 0x000fe200078e3cff */
[----:B------:R-:W-:Y:S01]  /*3780*/  USEL UR18, UR18, URZ, UP0 ;  /* 0x000000ff12127287 */ /* 0x000fe20008000000 */
[----:B------:R1:W-:Y:S03]  /*3790*/  UTCBAR [UR8], URZ ;  /* 0x000000ff080073e9 */ /* 0x0003e600080000ff */
[----:B------:R-:W-:Y:S01]  /*37a0*/  LOP3.LUT R11, R11, UR4, RZ, 0x3c, !PT ;  /* 0x000000040b0b7c12 */ /* 0x000fe2000f8e3cff */
[----:B------:R-:W-:Y:S07]  /*37b0*/  @P1 BRA `(.L_x_65) ;  /* 0xfffffff800b01947 */ /* 0x000fee000383ffff */
[----:B------:R-:W2:Y:S01]  /*37c0*/  S2UR UR4, SR_CgaCtaId ;  /* 0x00000000000479c3 */ /* 0x000ea20000008800 */
[----:B------:R-:W-:Y:S01]  /*37d0*/  ELECT P0, URZ, PT ;  /* 0x0000000000ff782f */ /* 0x000fe20003800000 */
[----:B------:R-:W-:Y:S01]  /*37e0*/  IMAD.MOV.U32 R0, RZ, RZ, 0x1 ;  /* 0x00000001ff007424 */ /* 0x000fe200078e00ff */
[----:B------:R-:W-:Y:S01]  /*37f0*/  UIADD3 UR6, UPT, UPT, UR6, 0x120, URZ ;  /* 0x0000012006067890 */ /* 0x000fe2000fffe0ff */
[----:B------:R-:W-:Y:S01]  /*3800*/  SHF.L.U32 R2, R11, 0x1f, RZ ;  /* 0x0000001f0b027819 */ /* 0x000fe200000006ff */
[----:B------:R-:W-:-:S03]  /*3810*/  UMOV UR5, 0x40 ;  /* 0x0000004000057882 */ /* 0x000fc60000000000 */
[----:B------:R-:W-:Y:S01]  /*3820*/  UVIRTCOUNT.DEALLOC.SMPOOL 0x80 ;  /* 0x000000800000784c */ /* 0x000fe20000000000 */
[----:B--2---:R-:W-:Y:S02]  /*3830*/  ULEA UR4, UR4, UR5, 0x18 ;  /* 0x0000000504047291 */ /* 0x004fe4000f8ec0ff */
[----:B------:R-:W-:-:S07]  /*3840*/  ULEA UR5, UR18, UR6, 0x3 ;  /* 0x0000000612057291 */ /* 0x000fce000f8e18ff */
[----:B------:R2:W-:Y:S02]  /*3850*/  @P0 STS.U8 [UR4+0x1c], R0 ;  /* 0x00001c00ff000988 */ /* 0x0005e40008000004 */
[----:B------:R-:W3:Y:S02]  /*3860*/  SYNCS.PHASECHK.TRANS64.TRYWAIT P0, [UR5], R2 ;  /* 0x00000002ff0075a7 */ /* 0x000ee40008001105 */
[----:B--23--:R-:W-:Y:S05]  /*3870*/  @!P0 BRA `(.L_x_66) ;  /* 0x0000005c00dc8947 */ /* 0x00cfea0003800000 */
.L_x_167:
[----:B------:R-:W-:-:S04]  /*3880*/  UIADD3 UR7, UPT, UPT, UR18, 0x1, URZ ;  /* 0x0000000112077890 */ /* 0x000fc8000fffe0ff */
[----:B------:R-:W-:-:S04]  /*3890*/  UISETP.NE.AND UP0, UPT, UR7, 0x4, UPT ;  /* 0x000000040700788c */ /* 0x000fc8000bf05270 */
[----:B-1----:R-:W-:Y:S02]  /*38a0*/  USEL UR8, URZ, 0x1, UP0 ;  /* 0x00000001ff087887 */ /* 0x002fe40008000000 */
[----:B------:R-:W-:-:S04]  /*38b0*/  USEL UR7, UR7, URZ, UP0 ;  /* 0x000000ff07077287 */ /* 0x000fc80008000000 */
[----:B------:R-:W-:Y:S01]  /*38c0*/  ULEA UR5, UR7, UR6, 0x3 ;  /* 0x0000000607057291 */ /* 0x000fe2000f8e18ff */
[----:B--2---:R-:W-:-:S04]  /*38d0*/  LOP3.LUT R2, R11, UR8, RZ, 0x3c, !PT ;  /* 0x000000080b027c12 */ /* 0x004fc8000f8e3cff */
[----:B------:R-:W-:-:S04]  /*38e0*/  SHF.L.U32 R3, R2, 0x1f, RZ ;  /* 0x0000001f02037819 */ /* 0x000fc800000006ff */
[----:B------:R-:W1:Y:S02]  /*38f0*/  SYNCS.PHASECHK.TRANS64.TRYWAIT P0, [UR5], R3 ;  /* 0x00000003ff0075a7 */ /* 0x000e640008001105 */
[----:B-1----:R-:W-:Y:S05]  /*3900*/  @!P0 BRA `(.L_x_67) ;  /* 0x0000005c00d08947 */ /* 0x002fea0003800000 */
.L_x_169:
        /* <DEDUP_REMOVED lines=9> */
.L_x_171:
[----:B------:R-:W-:-:S04]  /*39a0*/  UIADD3 UR7, UPT, UPT, UR7, 0x1, URZ ;  /* 0x0000000107077890 */ /* 0x000fc8000fffe0ff */
[----:B------:R-:W-:-:S04]  /*39b0*/  UISETP.NE.AND UP0, UPT, UR7, 0x4, UPT ;  /* 0x000000040700788c */ /* 0x000fc8000bf05270 */
[----:B------:R-:W-:Y:S02]  /*39c0*/  USEL UR5, URZ, 0x1, UP0 ;  /* 0x00000001ff057887 */ /* 0x000fe40008000000 */
[----:B------:R-:W-:-:S04]  /*39d0*/  USEL UR7, UR7, URZ, UP0 ;  /* 0x000000ff07077287 */ /* 0x000fc80008000000 */
[----:B------:R-:W-:Y:S01]  /*39e0*/  ULEA UR7, UR7, UR6, 0x3 ;  /* 0x0000000607077291 */ /* 0x000fe2000f8e18ff */
[----:B------:R-:W-:-:S04]  /*39f0*/  LOP3.LUT R2, R2, UR5, RZ, 0x3c, !PT ;  /* 0x0000000502027c12 */ /* 0x000fc8000f8e3cff */
[----:B------:R-:W-:-:S04]  /*3a00*/  SHF.L.U32 R2, R2, 0x1f, RZ ;  /* 0x0000001f02027819 */ /* 0x000fc800000006ff */
[----:B------:R-:W2:Y:S02]  /*3a10*/  SYNCS.PHASECHK.TRANS64.TRYWAIT P0, [UR7], R2 ;  /* 0x00000002ff0075a7 */ /* 0x000ea40008001107 */
[----:B--2---:R-:W-:Y:S05]  /*3a20*/  @!P0 BRA `(.L_x_69) ;  /* 0x0000005c00b88947 */ /* 0x004fea0003800000 */
.L_x_173:
[----:B------:R-:W-:Y:S01]  /*3a30*/  NOP ;  /* 0x0000000000007918 */ /* 0x000fe20000000000 */
[----:B-1----:R-:W1:Y:S01]  /*3a40*/  LDS R0, [UR4+0x14] ;  /* 0x00001404ff007984 */ /* 0x002e620008000800 */
[----:B------:R-:W-:Y:S01]  /*3a50*/  ULOP3.LUT UR6, UR19, 0xffff, URZ, 0xc0, !UPT ;  /* 0x0000ffff13067892 */ /* 0x000fe2000f8ec0ff */
[----:B------:R-:W-:Y:S01]  /*3a60*/  UMOV UR8, 0xffff ;  /* 0x0000ffff00087882 */ /* 0x000fe20000000000 */
[----:B------:R-:W-:Y:S02]  /*3a70*/  UMOV UR5, 0x1 ;  /* 0x0000000100057882 */ /* 0x000fe40000000000 */
[----:B------:R-:W-:-:S04]  /*3a80*/  USHF.R.U32.HI UR6, URZ, 0x5, UR6 ;  /* 0x00000005ff067899 */ /* 0x000fc80008011606 */
[----:B------:R-:W-:Y:S02]  /*3a90*/  USHF.L.U32 UR8, UR8, UR6, URZ ;  /* 0x0000000608087299 */ /* 0x000fe400080006ff */
[----:B------:R-:W-:-:S04]  /*3aa0*/  USHF.L.U32 UR5, UR5, UR6, URZ ;  /* 0x0000000605057299 */ /* 0x000fc800080006ff */
[----:B-1----:R-:W-:-:S04]  /*3ab0*/  LOP3.LUT R0, R0, UR8, RZ, 0xc0, !PT ;  /* 0x0000000800007c12 */ /* 0x002fc8000f8ec0ff */
[----:B------:R-:W-:-:S13]  /*3ac0*/  ISETP.NE.AND P0, PT, R0, UR8, PT ;  /* 0x0000000800007c0c */ /* 0x000fda000bf05270 */
[----:B------:R-:W-:Y:S05]  /*3ad0*/  @P0 BRA `(.L_x_70) ;  /* 0x0000000000580947 */ /* 0x000fea0003800000 */
[----:B------:R-:W1:Y:S02]  /*3ae0*/  LDS R0, [UR4+0x18] ;  /* 0x00001804ff007984 */ /* 0x000e640008000800 */
[----:B-1----:R-:W-:-:S04]  /*3af0*/  LOP3.LUT R0, R0, UR5, RZ, 0xc0, !PT ;  /* 0x0000000500007c12 */ /* 0x002fc8000f8ec0ff */
[----:B------:R-:W-:-:S13]  /*3b00*/  ISETP.NE.AND P0, PT, R0, UR5, PT ;  /* 0x0000000500007c0c */ /* 0x000fda000bf05270 */
[----:B------:R-:W-:Y:S05]  /*3b10*/  @P0 BRA `(.L_x_71) ;  /* 0x00000000003c0947 */ /* 0x000fea0003800000 */
[----:B------:R-:W1:Y:S01]  /*3b20*/  S2R R2, SR_LANEID ;  /* 0x0000000000027919 */ /* 0x000e620000000000 */
[----:B------:R-:W-:Y:S01]  /*3b30*/  ULOP3.LUT UR8, URZ, UR8, URZ, 0x33, !UPT ;  /* 0x00000008ff087292 */ /* 0x000fe2000f8e33ff */
[----:B------:R-:W-:Y:S02]  /*3b40*/  VOTEU.ANY UR7, UPT, PT ;  /* 0x0000000000077886 */ /* 0x000fe400038e0100 */
[----:B------:R-:W-:-:S03]  /*3b50*/  UFLO.U32 UR7, UR7 ;  /* 0x00000007000772bd */ /* 0x000fc600080e0000 */
[----:B------:R-:W-:-:S04]  /*3b60*/  IMAD.U32 R0, RZ, RZ, UR8 ;  /* 0x00000008ff007e24 */ /* 0x000fc8000f8e00ff */
[----:B------:R2:W3:Y:S02]  /*3b70*/  REDUX UR6, R0 ;  /* 0x00000000000673c4 */ /* 0x0004e40000000000 */
[----:B------:R1:W-:Y:S02]  /*3b80*/  UTCATOMSWS.AND URZ, UR8 ;  /* 0x0000000800ff79e3 */ /* 0x0003e40008000000 */
[----:B-1----:R-:W-:Y:S02]  /*3b90*/  ISETP.EQ.U32.AND P0, PT, R2, UR7, PT ;  /* 0x0000000702007c0c */ /* 0x002fe4000bf02070 */
[----:B--2---:R-:W-:Y:S02]  /*3ba0*/  LOP3.LUT R0, RZ, UR5, RZ, 0x33, !PT ;  /* 0x00000005ff007c12 */ /* 0x004fe4000f8e33ff */
[----:B---3--:R-:W-:Y:S02]  /*3bb0*/  MOV R2, UR6 ;  /* 0x0000000600027c02 */ /* 0x008fe40008000f00 */
[----:B------:R-:W1:Y:S07]  /*3bc0*/  REDUX UR5, R0 ;  /* 0x00000000000573c4 */ /* 0x000e6e0000000000 */
[----:B------:R2:W-:Y:S01]  /*3bd0*/  @P0 ATOMS.AND RZ, [UR4+0x14], R2 ;  /* 0x00001402ffff098c */ /* 0x0005e2000a800004 */
[----:B-1----:R-:W-:-:S05]  /*3be0*/  IMAD.U32 R0, RZ, RZ, UR5 ;  /* 0x00000005ff007e24 */ /* 0x002fca000f8e00ff */
[----:B------:R2:W-:Y:S01]  /*3bf0*/  @P0 ATOMS.AND RZ, [UR4+0x18], R0 ;  /* 0x00001800ffff098c */ /* 0x0005e2000a800004 */
[----:B------:R-:W-:Y:S05]  /*3c00*/  BRA `(.L_x_72) ;  /* 0x0000000000147947 */ /* 0x000fea0003800000 */
.L_x_71:
[----:B------:R-:W-:Y:S02]  /*3c10*/  MOV R2, 0x3c30 ;  /* 0x00003c3000027802 */ /* 0x000fe40000000f00 */
[----:B----45:R-:W-:Y:S05]  /*3c20*/  CALL.REL.NOINC `($__internal_0_$__cuda_sm10x_tcgen05_guardrail_trap_col_being_dealloced_not_returned_by_alloc) ;  /* 0x0000006000a07944 */ /* 0x030fea0003c00000 */
[----:B------:R-:W-:Y:S05]  /*3c30*/  BRA `(.L_x_72) ;  /* 0x0000000000087947 */ /* 0x000fea0003800000 */
.L_x_70:
[----:B------:R-:W-:Y:S02]  /*3c40*/  MOV R2, 0x3c60 ;  /* 0x00003c6000027802 */ /* 0x000fe40000000f00 */
[----:B----45:R-:W-:Y:S05]  /*3c50*/  CALL.REL.NOINC `($__internal_2_$__cuda_sm10x_tcgen05_guardrail_trap_unallocated_columns_being_dealloced) ;  /* 0x0000006000ac7944 */ /* 0x030fea0003c00000 */
.L_x_72:
[----:B------:R-:W-:Y:S01]  /*3c60*/  NOP ;  /* 0x0000000000007918 */ /* 0x000fe20000000000 */
[----:B------:R-:W-:Y:S05]  /*3c70*/  EXIT ;  /* 0x000000000000794d */ /* 0x000fea0003800000 */
.L_x_54:
[----:B------:R-:W-:-:S09]  /*3c80*/  UISETP.NE.OR UP2, UPT, UR8, 0x3, !UP2 ;  /* 0x000000030800788c */ /* 0x000fd2000d745670 */
[----:B------:R-:W-:Y:S05]  /*3c90*/  BRA.U UP2, `(.L_x_73) ;  /* 0x0000001102087547 */ /* 0x000fea000b800000 */
[----:B------:R-:W1:Y:S01]  /*3ca0*/  LDC R0, c[0x0][0xb30] ;  /* 0x0002cc00ff007b82 */ /* 0x000e620000000800 */
[----:B------:R-:W2:Y:S01]  /*3cb0*/  LDCU.64 UR8, c[0x0][0x888] ;  /* 0x00011100ff0877ac */ /* 0x000ea20008000a00 */
[----:B------:R-:W-:Y:S02]  /*3cc0*/  HFMA2 R27, -RZ, RZ, 0, 0 ;  /* 0x00000000ff1b7431 */ /* 0x000fe400000001ff */
[----:B------:R-:W-:Y:S01]  /*3cd0*/  IMAD.MOV.U32 R29, RZ, RZ, 0x1 ;  /* 0x00000001ff1d7424 */ /* 0x000fe200078e00ff */
[----:B------:R-:W-:Y:S01]  /*3ce0*/  MOV R25, 0x2000 ;  /* 0x0000200000197802 */ /* 0x000fe20000000f00 */
[----:B------:R-:W4:Y:S01]  /*3cf0*/  LDCU.64 UR4, c[0x0][0x890] ;  /* 0x00011200ff0477ac */ /* 0x000f220008000a00 */
[----:B------:R-:W-:Y:S01]  /*3d00*/  IMAD.MOV.U32 R28, RZ, RZ, RZ ;  /* 0x000000ffff1c7224 */ /* 0x000fe200078e00ff */
[----:B------:R-:W3:Y:S01]  /*3d10*/  LDC R24, c[0x0][0x370] ;  /* 0x0000dc00ff187b82 */ /* 0x000ee20000000800 */
[----:B------:R-:W-:Y:S01]  /*3d20*/  UMOV UR7, 0x400 ;  /* 0x0000040000077882 */ /* 0x000fe20000000000 */
[----:B------:R-:W-:-:S02]  /*3d30*/  UPLOP3.LUT UP1, UPT, UPT, UPT, UPT, 0x40, 0x4 ;  /* 0x000000000004789c */ /* 0x000fc40003f2e870 */
[----:B------:R-:W-:-:S04]  /*3d40*/  ULEA UR7, UR37, UR7, 0x18 ;  /* 0x0000000725077291 */ /* 0x000fc8000f8ec0ff */
[----:B------:R-:W3:Y:S01]  /*3d50*/  LDC R3, c[0x0][0xb0c] ;  /* 0x0002c300ff037b82 */ /* 0x000ee20000000800 */
[----:B------:R-:W-:Y:S02]  /*3d60*/  UIADD3 UR13, UPT, UPT, UR7, 0xa8, URZ ;  /* 0x000000a8070d7890 */ /* 0x000fe4000fffe0ff */
[----:B--2---:R-:W-:Y:S02]  /*3d70*/  UISETP.NE.U32.AND UP2, UPT, UR8, URZ, UPT ;  /* 0x000000ff0800728c */ /* 0x004fe4000bf45070 */
[----:B------:R-:W-:Y:S02]  /*3d80*/  UIADD3 UR33, UPT, UPT, UR7, 0x90, URZ ;  /* 0x0000009007217890 */ /* 0x000fe4000fffe0ff */
[----:B----4-:R-:W-:Y:S01]  /*3d90*/  UISETP.NE.U32.AND UP3, UPT, UR4, URZ, UPT ;  /* 0x000000ff0400728c */ /* 0x010fe2000bf65070 */
[----:B------:R-:W2:Y:S01]  /*3da0*/  LDC R18, c[0x0][0xb20] ;  /* 0x0002c800ff127b82 */ /* 0x000ea20000000800 */
[----:B-1----:R-:W-:Y:S01]  /*3db0*/  ISETP.NE.AND P1, PT, R0, 0x1, PT ;  /* 0x000000010000780c */ /* 0x002fe20003f25270 */
[----:B------:R-:W-:-:S02]  /*3dc0*/  UISETP.NE.AND.EX UP2, UPT, UR9, URZ, UPT, UP2 ;  /* 0x000000ff0900728c */ /* 0x000fc4000bf45320 */
[----:B------:R-:W-:Y:S02]  /*3dd0*/  UIADD3 UR25, UPT, UPT, UR7, 0x98, URZ ;  /* 0x0000009807197890 */ /* 0x000fe4000fffe0ff */
[----:B------:R-:W-:Y:S02]  /*3de0*/  UIADD3 UR17, UPT, UPT, UR7, 0xa0, URZ ;  /* 0x000000a007117890 */ /* 0x000fe4000fffe0ff */
[----:B------:R-:W1:Y:S01]  /*3df0*/  LDC.64 R30, c[0x0][0x348] ;  /* 0x0000d200ff1e7b82 */ /* 0x000e620000000a00 */
[----:B------:R-:W-:Y:S02]  /*3e00*/  UPRMT UR13, UR37, 0x654, UR13 ;  /* 0x00000654250d7896 */ /* 0x000fe4000800000d */
[----:B------:R-:W-:-:S05]  /*3e10*/  UISETP.NE.AND.EX UP3, UPT, UR5, URZ, UPT, UP3 ;  /* 0x000000ff0500728c */ /* 0x000fca000bf65330 */
[----:B------:R-:W4:Y:S08]  /*3e20*/  LDC.64 R16, c[0x0][0xb10] ;  /* 0x0002c400ff107b82 */ /* 0x000f300000000a00 */
[----:B------:R-:W1:Y:S08]  /*3e30*/  LDC.64 R6, c[0x0][0xb18] ;  /* 0x0002c600ff067b82 */ /* 0x000e700000000a00 */
[----:B------:R-:W1:Y:S08]  /*3e40*/  LDC.64 R4, c[0x0][0xb28] ;  /* 0x0002ca00ff047b82 */ /* 0x000e700000000a00 */
[----:B--23--:R-:W1:Y:S02]  /*3e50*/  LDC R19, c[0x0][0x374] ;  /* 0x0000dd00ff137b82 */ /* 0x00ce640000000800 */
.L_x_84:
[C---:B------:R-:W-:Y:S02]  /*3e60*/  LEA R0, R28.reuse, UR7, 0x3 ;  /* 0x000000071c007c11 */ /* 0x040fe4000f8e18ff */
[----:B------:R-:W-:Y:S02]  /*3e70*/  SHF.L.U32 R2, R27, 0x1f, RZ ;  /* 0x0000001f1b027819 */ /* 0x000fe400000006ff */
[----:B------:R-:W-:Y:S02]  /*3e80*/  LEA R20, R28, UR7, 0x4 ;  /* 0x000000071c147c11 */ /* 0x000fe4000f8e20ff */
[----:B--2---:R-:W2:Y:S02]  /*3e90*/  SYNCS.PHASECHK.TRANS64.TRYWAIT P0, [R0+URZ+0xe0], R2 ;  /* 0x0000e002000075a7 */ /* 0x004ea400080011ff */
[----:B--2---:R-:W-:Y:S05]  /*3ea0*/  @!P0 BRA `(.L_x_74) ;  /* 0x0000005800b08947 */ /* 0x004fea0003800000 */
.L_x_174:
[----:B------:R-:W-:Y:S01]  /*3eb0*/  ISETP.GE.AND P0, PT, R40, 0x1, PT ;  /* 0x000000012800780c */ /* 0x000fe20003f06270 */
[----:B------:R-:W3:Y:S01]  /*3ec0*/  LDS.128 R20, [R20+0x170] ;  /* 0x0001700014147984 */ /* 0x000ee20000000c00 */
[----:B--2---:R-:W-:Y:S01]  /*3ed0*/  VIADD R0, R0, 0xf0 ;  /* 0x000000f000007836 */ /* 0x004fe20000000000 */
[----:B------:R-:W-:Y:S01]  /*3ee0*/  @!PT LDS RZ, [RZ] ;  /* 0x00000000fffff984 */ /* 0x000fe20000000800 */
[----:B------:R-:W-:Y:S01]  /*3ef0*/  @!PT LDS RZ, [RZ] ;  /* 0x00000000fffff984 */ /* 0x000fe20000000800 */
[----:B------:R-:W-:Y:S01]  /*3f00*/  @!PT LDS RZ, [RZ] ;  /* 0x00000000fffff984 */ /* 0x000fe20000000800 */
[----:B------:R-:W-:Y:S01]  /*3f10*/  @!PT LDS RZ, [RZ] ;  /* 0x00000000fffff984 */ /* 0x000fe20000000800 */
[----:B------:R2:W-:Y:S06]  /*3f20*/  MEMBAR.ALL.CTA ;  /* 0x0000000000007992 */ /* 0x0005ec0000008000 */
[----:B--2---:R-:W2:Y:S01]  /*3f30*/  FENCE.VIEW.ASYNC.S ;  /* 0x00000000000073c6 */ /* 0x004ea20000000000 */
[----:B------:R-:W-:Y:S04]  /*3f40*/  PRMT R0, RZ, 0x654, R0 ;  /* 0x00000654ff007816 */ /* 0x000fe80000000000 */
[----:B--2---:R2:W-:Y:S01]  /*3f50*/  SYNCS.ARRIVE.TRANS64.RED.A1T0 RZ, [R0+URZ], RZ ;  /* 0x000000ff00ff79a7 */ /* 0x0045e200081004ff */
[----:B---3--:R-:W-:Y:S11]  /*3f60*/  LOP3.LUT P3, RZ, R22, 0x1, RZ, 0xc0, !PT ;  /* 0x0000000116ff7812 */ /* 0x008ff6000786c0ff */
[----:B------:R-:W-:Y:S02]  /*3f70*/  @!UPT UIADD3 URZ, UPT, UPT, URZ, URZ, URZ ;  /* 0x000000fffffff290 */ /* 0x000fe4000fffe0ff */
[----:B------:R-:W-:Y:S02]  /*3f80*/  @P3 MOV R11, R20 ;  /* 0x00000014000b3202 */ /* 0x000fe40000000f00 */
[----:B------:R-:W-:Y:S01]  /*3f90*/  @P3 LOP3.LUT R10, R21, 0xffff, RZ, 0xc0, !PT ;  /* 0x0000ffff150a3812 */ /* 0x000fe200078ec0ff */
[----:B--2---:R-:W-:Y:S06]  /*3fa0*/  @!P0 BRA `(.L_x_75) ;  /* 0x0000000000a48947 */ /* 0x004fec0003800000 */
[-C--:B-1----:R-:W-:Y:S01]  /*3fb0*/  IMAD.HI.U32 R0, R19, R7.reuse, RZ ;  /* 0x0000000713007227 */ /* 0x082fe200078e00ff */
[----:B------:R-:W-:Y:S02]  /*3fc0*/  ISETP.NE.AND P0, PT, R6, 0x1, PT ;  /* 0x000000010600780c */ /* 0x000fe40003f05270 */
[----:B------:R-:W-:Y:S01]  /*3fd0*/  ISETP.NE.AND P2, PT, R40, 0x1, PT ;  /* 0x000000012800780c */ /* 0x000fe20003f45270 */
[----:B----4-:R-:W-:Y:S01]  /*3fe0*/  IMAD.HI.U32 R9, R24, R16, RZ ;  /* 0x0000001018097227 */ /* 0x010fe200078e00ff */
[----:B------:R-:W-:Y:S02]  /*3ff0*/  SHF.R.U32.HI R0, RZ, R18, R0 ;  /* 0x00000012ff007219 */ /* 0x000fe40000011600 */
[----:B------:R-:W-:Y:S01]  /*4000*/  ISETP.NE.AND P4, PT, R3, 0x1, PT ;  /* 0x000000010300780c */ /* 0x000fe20003f85270 */
[----:B------:R-:W-:Y:S01]  /*4010*/  IMAD.HI.U32 R13, R10, R7, RZ ;  /* 0x000000070a0d7227 */ /* 0x000fe200078e00ff */
[----:B------:R-:W-:Y:S02]  /*4020*/  SHF.R.U32.HI R9, RZ, R17, R9 ;  /* 0x00000011ff097219 */ /* 0x000fe40000011609 */
[----:B------:R-:W-:Y:S01]  /*4030*/  SEL R0, R19, R0, !P0 ;  /* 0x0000000013007207 */ /* 0x000fe20004000000 */
[----:B------:R-:W-:Y:S01]  /*4040*/  IMAD.HI.U32 R12, R11, R16, RZ ;  /* 0x000000100b0c7227 */ /* 0x000fe200078e00ff */
[----:B------:R-:W-:Y:S03]  /*4050*/  SEL R9, R24, R9, !P4 ;  /* 0x0000000918097207 */ /* 0x000fe60006000000 */
[-C--:B------:R-:W-:Y:S01]  /*4060*/  IMAD.HI.U32 R8, R0, R4.reuse, RZ ;  /* 0x0000000400087227 */ /* 0x080fe200078e00ff */
[----:B------:R-:W-:Y:S03]  /*4070*/  SHF.R.U32.HI R12, RZ, R17, R12 ;  /* 0x00000011ff0c7219 */ /* 0x000fe6000001160c */
[----:B------:R-:W-:Y:S01]  /*4080*/  IMAD.HI.U32 R2, R9, R4, RZ ;  /* 0x0000000409027227 */ /* 0x000fe200078e00ff */
[-C--:B------:R-:W-:Y:S02]  /*4090*/  @P2 SHF.R.U32.HI R0, RZ, R5.reuse, R8 ;  /* 0x00000005ff002219 */ /* 0x080fe40000011608 */
[----:B------:R-:W-:Y:S02]  /*40a0*/  SHF.R.U32.HI R8, RZ, R18, R13 ;  /* 0x00000012ff087219 */ /* 0x000fe4000001160d */
[----:B------:R-:W-:Y:S01]  /*40b0*/  @P2 SHF.R.U32.HI R9, RZ, R5, R2 ;  /* 0x00000005ff092219 */ /* 0x000fe20000011602 */
[----:B------:R-:W-:Y:S01]  /*40c0*/  IMAD R0, R40, R0, RZ ;  /* 0x0000000028007224 */ /* 0x000fe200078e02ff */
[----:B------:R-:W-:Y:S02]  /*40d0*/  SEL R8, R10, R8, !P0 ;  /* 0x000000080a087207 */ /* 0x000fe40004000000 */
[----:B------:R-:W-:Y:S01]  /*40e0*/  SEL R2, R11, R12, !P4 ;  /* 0x0000000c0b027207 */ /* 0x000fe20006000000 */
[----:B------:R-:W-:Y:S01]  /*40f0*/  IMAD R12, R40, R9, RZ ;  /* 0x00000009280c7224 */ /* 0x000fe200078e02ff */
[C---:B------:R-:W-:Y:S01]  /*4100*/  ISETP.GE.AND P0, PT, R8.reuse, R0, PT ;  /* 0x000000000800720c */ /* 0x040fe20003f06270 */
[----:B------:R-:W-:Y:S03]  /*4110*/  IMAD.HI.U32 R0, R8, R4, RZ ;  /* 0x0000000408007227 */ /* 0x000fe600078e00ff */
[----:B------:R-:W-:Y:S02]  /*4120*/  ISETP.GE.OR P0, PT, R2, R12, P0 ;  /* 0x0000000c0200720c */ /* 0x000fe40000706670 */
[-C--:B------:R-:W-:Y:S04]  /*4130*/  SHF.R.U32.HI R0, RZ, R5.reuse, R0 ;  /* 0x00000005ff007219 */ /* 0x080fe80000011600 */
[----:B------:R-:W-:Y:S05]  /*4140*/  SEL R13, R8, R0, !P2 ;  /* 0x00000000080d7207 */ /* 0x000fea0005000000 */
[----:B------:R-:W-:Y:S02]  /*4150*/  IMAD.MOV R12, RZ, RZ, -R13 ;  /* 0x000000ffff0c7224 */ /* 0x000fe400078e0a0d */
[----:B------:R-:W-:Y:S04]  /*4160*/  @!P0 IMAD.HI.U32 R0, R2, R4, RZ ;  /* 0x0000000402008227 */ /* 0x000fe800078e00ff */
[----:B------:R-:W-:Y:S01]  /*4170*/  IMAD R12, R40, R12, R8 ;  /* 0x0000000c280c7224 */ /* 0x000fe200078e0208 */
[----:B------:R-:W-:Y:S04]  /*4180*/  @!P0 SHF.R.U32.HI R0, RZ, R5, R0 ;  /* 0x00000005ff008219 */ /* 0x000fe80000011600 */
[----:B------:R-:W-:Y:S04]  /*4190*/  @!P0 SEL R0, R2, R0, !P2 ;  /* 0x0000000002008207 */ /* 0x000fe80005000000 */
[----:B------:R-:W-:Y:S01]  /*41a0*/  @!P0 IADD3 R13, PT, PT, R13, -R0, RZ ;  /* 0x800000000d0d8210 */ /* 0x000fe20007ffe0ff */
[----:B------:R-:W-:Y:S01]  /*41b0*/  @!P0 IMAD R0, R9, R12, R0 ;  /* 0x0000000c09008224 */ /* 0x000fe200078e0200 */
[----:B------:R-:W-:Y:S01]  /*41c0*/  IADD3 R9, PT, PT, -R8, RZ, RZ ;  /* 0x000000ff08097210 */ /* 0x000fe20007ffe1ff */
[--C-:B------:R-:W-:Y:S02]  /*41d0*/  IMAD.MOV R12, RZ, RZ, -R2.reuse ;  /* 0x000000ffff0c7224 */ /* 0x100fe400078e0a02 */
[----:B------:R-:W-:Y:S02]  /*41e0*/  @!P0 IMAD R8, R13, R40, R2 ;  /* 0x000000280d088224 */ /* 0x000fe400078e0202 */
[----:B------:R-:W-:Y:S02]  /*41f0*/  @!P0 IMAD.MOV.U32 R2, RZ, RZ, R0 ;  /* 0x000000ffff028224 */ /* 0x000fe400078e0000 */
[----:B------:R-:W-:Y:S02]  /*4200*/  IMAD R11, R3, R12, R11 ;  /* 0x0000000c030b7224 */ /* 0x000fe400078e020b */
[----:B------:R-:W-:Y:S02]  /*4210*/  IMAD R10, R6, R9, R10 ;  /* 0x00000009060a7224 */ /* 0x000fe400078e020a */
[----:B------:R-:W-:Y:S02]  /*4220*/  IMAD R11, R2, R3, R11 ;  /* 0x00000003020b7224 */ /* 0x000fe400078e020b */
[----:B------:R-:W-:Y:S02]  /*4230*/  IMAD R10, R8, R6, R10 ;  /* 0x00000006080a7224 */ /* 0x000fe400078e020a */
.L_x_75:
[----:B------:R-:W-:Y:S05]  /*4240*/  BRA.U UP1, `(.L_x_76) ;  /* 0x0000000101107547 */ /* 0x000fea000b800000 */
[----:B------:R-:W-:Y:S04]  /*4250*/  MOV R2, UR6 ;  /* 0x0000000600027c02 */ /* 0x000fe80008000f00 */
[----:B------:R-:W-:Y:S04]  /*4260*/  SHF.L.U32 R2, R2, 0x1f, RZ ;  /* 0x0000001f02027819 */ /* 0x000fe800000006ff */
[----:B------:R-:W2:Y:S02]  /*4270*/  SYNCS.PHASECHK.TRANS64.TRYWAIT P0, [UR7+0xd8], R2 ;  /* 0x0000d802ff0075a7 */ /* 0x000ea40008001107 */
[----:B--2---:R-:W-:Y:S05]  /*4280*/  @!P0 BRA `(.L_x_77) ;  /* 0x0000005400cc8947 */ /* 0x004fea0003800000 */
.L_x_76:
[----:B------:R-:W-:Y:S02]  /*4290*/  R2UR UR35, R15 ;  /* 0x000000000f2372ca */ /* 0x000fe400000e0000 */
[----:B------:R-:W-:Y:S02]  /*42a0*/  R2UR UR34, R14 ;  /* 0x000000000e2272ca */ /* 0x000fe400000e0000 */
[----:B------:R-:W-:Y:S02]  /*42b0*/  ISETP.NE.U32.AND P2, PT, RZ, UR4, PT ;  /* 0x00000004ff007c0c */ /* 0x000fe4000bf45070 */
[----:B------:R-:W-:Y:S02]  /*42c0*/  SHF.L.U32 R14, R29, 0x1f, RZ ;  /* 0x0000001f1d0e7819 */ /* 0x000fe400000006ff */
[----:B------:R-:W-:Y:S05]  /*42d0*/  ISETP.NE.AND.EX P2, PT, RZ, UR5, PT, P2 ;  /* 0x00000005ff007c0c */ /* 0x000fea000bf45320 */
[----:B------:R-:W-:Y:S02]  /*42e0*/  USHF.L.U32 UR35, UR35, 0x6, URZ ;  /* 0x0000000623237899 */ /* 0x000fe400080006ff */
[----:B------:R-:W-:Y:S01]  /*42f0*/  USHF.L.U32 UR34, UR34, 0x8, URZ ;  /* 0x0000000822227899 */ /* 0x000fe200080006ff */
[----:B------:R-:W-:Y:S11]  /*4300*/  BRA.U !UP3, `(.L_x_78) ;  /* 0x000000010b347547 */ /* 0x000ff6000b800000 */
[----:B------:R-:W-:Y:S01]  /*4310*/  UPLOP3.LUT UP0, UPT, UPT, UPT, UP2, 0x80, 0x8 ;  /* 0x000000000008789c */ /* 0x000fe20003f0f020 */
[----:B--2---:R-:W-:Y:S02]  /*4320*/  HFMA2 R0, -RZ, RZ, 0, 5.9604644775390625e-08 ;  /* 0x00000001ff007431 */ /* 0x004fe400000001ff */
[----:B------:R-:W-:Y:S03]  /*4330*/  IMAD.MOV.U32 R88, RZ, RZ, 0x1 ;  /* 0x00000001ff587424 */ /* 0x000fe600078e00ff */
[----:B------:R-:W-:Y:S05]  /*4340*/  PLOP3.LUT P0, PT, PT, PT, UP0, 0x80, 0x8 ;  /* 0x000000000008781c */ /* 0x000fea0003f0f008 */
[----:B------:R-:W2:Y:S01]  /*4350*/  @UP0 LDCU.64 UR10, c[0x0][0x888] ;  /* 0x00011100ff0a07ac */ /* 0x000ea20008000a00 */
[----:B------:R-:W-:Y:S07]  /*4360*/  @UP0 UIMAD UR8, UR36, UR4, URZ ;  /* 0x00000004240802a4 */ /* 0x000fee000f8e02ff */
[----:B------:R-:W-:Y:S01]  /*4370*/  @!P0 PRMT R88, R0, 0x7610, R88 ;  /* 0x0000761000588816 */ /* 0x000fe20000000058 */
[----:B--2---:R-:W-:Y:S03]  /*4380*/  @UP0 UIMAD.WIDE UR10, UR8, 0x4, UR10 ;  /* 0x00000004080a08a5 */ /* 0x004fe6000f8e020a */
[----:B------:R-:W2:Y:S03]  /*4390*/  @!UP0 LDCU UR8, c[0x0][0x880] ;  /* 0x00011000ff0887ac */ /* 0x000ea60008000800 */
[----:B------:R-:W-:Y:S01]  /*43a0*/  IMAD.U32 R8, RZ, RZ, UR10 ;  /* 0x0000000aff087e24 */ /* 0x000fe2000f8e00ff */
[----:B------:R-:W-:Y:S05]  /*43b0*/  MOV R9, UR11 ;  /* 0x0000000b00097c02 */ /* 0x000fea0008000f00 */
[----:B-----5:R3:W5:Y:S02]  /*43c0*/  @P0 LDG.E R49, desc[UR46][R8.64] ;  /* 0x0000002e08310981 */ /* 0x020764000c1e1900 */
[----:B--23--:R-:W-:Y:S07]  /*43d0*/  @!P0 IMAD.U32 R49, RZ, RZ, UR8 ;  /* 0x00000008ff318e24 */ /* 0x00cfee000f8e00ff */
.L_x_78:
[----:B-----5:R-:W-:Y:S01]  /*43e0*/  @!P2 FSETP.EQ.AND P0, PT, R49, RZ, PT ;  /* 0x000000ff3100a20b */ /* 0x020fe20003f02000 */
[----:B------:R-:W-:Y:S01]  /*43f0*/  @!UPT UIADD3 URZ, UPT, UPT, URZ, URZ, URZ ;  /* 0x000000fffffff290 */ /* 0x000fe2000fffe0ff */
[----:B------:R-:W-:Y:S11]  /*4400*/  @!P2 BRA `(.L_x_79) ;  /* 0x000000000014a947 */ /* 0x000ff60003800000 */
[----:B------:R-:W-:Y:S02]  /*4410*/  LOP3.LUT P2, RZ, R88, 0xff, RZ, 0xc0, !PT ;  /* 0x000000ff58ff7812 */ /* 0x000fe4000784c0ff */
[----:B------:R-:W-:Y:S04]  /*4420*/  PLOP3.LUT P0, PT, PT, PT, UP0, 0x80, 0x8 ;  /* 0x000000000008781c */ /* 0x000fe80003f0f008 */
[----:B------:R-:W-:Y:S07]  /*4430*/  PLOP3.LUT P0, PT, P0, PT, PT, 0x8, 0x80 ;  /* 0x000000000080781c */ /* 0x000fee000070e170 */
[----:B------:R-:W-:Y:S11]  /*4440*/  @P2 FSETP.EQ.AND P0, PT, R49, RZ, PT ;  /* 0x000000ff3100220b */ /* 0x000ff60003f02000 */
[----:B------:R-:W-:Y:S02]  /*4450*/  @!UPT UIADD3 URZ, UPT, UPT, URZ, URZ, URZ ;  /* 0x000000fffffff290 */ /* 0x000fe4000fffe0ff */
.L_x_79:
[----:B------:R-:W3:Y:S01]  /*4460*/  SYNCS.PHASECHK.TRANS64.TRYWAIT P2, [UR7+0xb0], R14 ;  /* 0x0000b00eff0075a7 */ /* 0x000ee20008041107 */
[----:B------:R-:W-:Y:S04]  /*4470*/  ELECT P4, URZ, PT ;  /* 0x0000000000ff782f */ /* 0x000fe80003880000 */
[----:B------:R-:W-:Y:S11]  /*4480*/  PLOP3.LUT P4, PT, P0, P4, PT, 0xf2, 0x2f ;  /* 0x00000000002f781c */ /* 0x000ff60000789e72 */
[----:B------:R-:W-:Y:S02]  /*4490*/  @!UPT UIADD3 URZ, UPT, UPT, URZ, URZ, URZ ;  /* 0x000000fffffff290 */ /* 0x000fe4000fffe0ff */
[----:B-1----:R-:W-:Y:S05]  /*44a0*/  @!P4 IADD3 R8, P0, PT, R30, 0x580, RZ ;  /* 0x000005801e08c810 */ /* 0x002fea0007f1e0ff */
[----:B--2---:R-:W-:Y:S01]  /*44b0*/  @!P4 IMAD.X R2, RZ, RZ, R31, P0 ;  /* 0x000000ffff02c224 */ /* 0x004fe200000e061f */
[----:B---3--:R-:W-:Y:S07]  /*44c0*/  @!P2 BRA `(.L_x_80) ;  /* 0x000000540054a947 */ /* 0x008fee0003800000 */
.L_x_177:
[----:B------:R-:W-:Y:S01]  /*44d0*/  @!P4 R2UR UR8, R2 ;  /* 0x000000000208c2ca */ /* 0x000fe200000e0000 */
[----:B------:R-:W-:Y:S01]  /*44e0*/  VOTEU.ALL UP1, P4 ;  /* 0x0000000000ff7886 */ /* 0x000fe20002020000 */
[----:B------:R-:W-:Y:S01]  /*44f0*/  @!P4 R2UR UR9, R8 ;  /* 0x000000000809c2ca */ /* 0x000fe200000e0000 */
[----:B-1----:R-:W-:Y:S01]  /*4500*/  @!P4 IMAD.MOV.U32 R0, RZ, RZ, 0x2000 ;  /* 0x00002000ff00c424 */ /* 0x002fe200078e00ff */
[----:B------:R-:W-:Y:S01]  /*4510*/  UMOV UR10, 0x0 ;  /* 0x00000000000a7882 */ /* 0x000fe20000000000 */
[----:B------:R-:W-:Y:S01]  /*4520*/  UMOV UR11, 0x10000000 ;  /* 0x10000000000b7882 */ /* 0x000fe20000000000 */
[----:B------:R-:W-:Y:S01]  /*4530*/  @!UP1 UIADD3 UR32, UPT, UPT, UR7, 0x400, URZ ;  /* 0x0000040007209890 */ /* 0x000fe2000fffe0ff */
[----:B------:R-:W-:Y:S06]  /*4540*/  VOTEU.ALL UP1, P4 ;  /* 0x0000000000ff7886 */ /* 0x000fec0002020000 */
[----:B------:R-:W-:Y:S01]  /*4550*/  IMAD.U32 R9, RZ, RZ, UR8 ;  /* 0x00000008ff097e24 */ /* 0x000fe2000f8e00ff */
[----:B------:R-:W-:Y:S01]  /*4560*/  UPRMT UR8, UR37, 0x654, UR33 ;  /* 0x0000065425087896 */ /* 0x000fe20008000021 */
[----:B------:R-:W-:Y:S03]  /*4570*/  IMAD.U32 R8, RZ, RZ, UR9 ;  /* 0x00000009ff087e24 */ /* 0x000fe6000f8e00ff */
[----:B------:R-:W-:Y:S02]  /*4580*/  @!P4 R2UR UR15, R9 ;  /* 0x00000000090fc2ca */ /* 0x000fe400000e0000 */
[----:B------:R-:W-:Y:S02]  /*4590*/  @!P4 R2UR UR14, R8 ;  /* 0x00000000080ec2ca */ /* 0x000fe400000e0000 */
[----:B------:R-:W-:Y:S05]  /*45a0*/  @!P4 IADD3 R8, P0, PT, R30, 0x580, RZ ;  /* 0x000005801e08c810 */ /* 0x000fea0007f1e0ff */
[----:B------:R-:W-:Y:S06]  /*45b0*/  @!P4 IMAD.X R2, RZ, RZ, R31, P0 ;  /* 0x000000ffff02c224 */ /* 0x000fec00000e061f */
[----:B------:R1:W-:Y:S01]  /*45c0*/  @!UP1 UTMALDG.3D [UR32], [UR14], desc[UR10] ;  /* 0x00000a200e0095b4 */ /* 0x0003e20008011000 */
[----:B------:R1:W-:Y:S01]  /*45d0*/  @!P4 SYNCS.ARRIVE.TRANS64.RED.A0TR RZ, [UR7+0x90], R0 ;  /* 0x00009000ffffc9a7 */ /* 0x0003e20008300407 */
[----:B------:R-:W-:Y:S01]  /*45e0*/  SYNCS.ARRIVE.TRANS64.RED.A1T0 RZ, [UR8], RZ ;  /* 0x000000ffffff79a7 */ /* 0x000fe20008100408 */
[----:B------:R-:W2:Y:S02]  /*45f0*/  SYNCS.PHASECHK.TRANS64.TRYWAIT P2, [UR7+0xb8], R14 ;  /* 0x0000b80eff0075a7 */ /* 0x000ea40008041107 */
[----:B-12---:R-:W-:Y:S05]  /*4600*/  @!P2 BRA `(.L_x_81) ;  /* 0x00000054001ca947 */ /* 0x006fea0003800000 */
.L_x_179:
[----:B------:R-:W-:Y:S01]  /*4610*/  @!P4 R2UR UR8, R2 ;  /* 0x000000000208c2ca */ /* 0x000fe200000e0000 */
[----:B------:R-:W-:Y:S01]  /*4620*/  VOTEU.ALL UP1, P4 ;  /* 0x0000000000ff7886 */ /* 0x000fe20002020000 */
[----:B------:R-:W-:Y:S01]  /*4630*/  @!P4 R2UR UR9, R8 ;  /* 0x000000000809c2ca */ /* 0x000fe200000e0000 */
[----:B-1----:R-:W-:Y:S01]  /*4640*/  @!P4 IMAD.MOV.U32 R0, RZ, RZ, 0x2000 ;  /* 0x00002000ff00c424 */ /* 0x002fe200078e00ff */
[----:B------:R-:W-:Y:S01]  /*4650*/  UMOV UR10, 0x0 ;  /* 0x00000000000a7882 */ /* 0x000fe20000000000 */
[----:B------:R-:W-:Y:S01]  /*4660*/  UMOV UR11, 0x10000000 ;  /* 0x10000000000b7882 */ /* 0x000fe20000000000 */
[----:B------:R-:W-:Y:S02]  /*4670*/  @!UP1 UIADD3 UR26, UPT, UPT, UR34, 0x40, URZ ;  /* 0x00000040221a9890 */ /* 0x000fe4000fffe0ff */
[----:B------:R-:W-:Y:S01]  /*4680*/  @!UP1 UIADD3 UR24, UPT, UPT, UR7, 0x2400, URZ ;  /* 0x0000240007189890 */ /* 0x000fe2000fffe0ff */
[----:B------:R-:W-:Y:S01]  /*4690*/  VOTEU.ALL UP1, P4 ;  /* 0x0000000000ff7886 */ /* 0x000fe20002020000 */
[----:B------:R-:W-:Y:S01]  /*46a0*/  UMOV UR27, UR35 ;  /* 0x00000023001b7c82 */ /* 0x000fe20008000000 */
[----:B------:R-:W-:Y:S02]  /*46b0*/  UMOV UR28, UR36 ;  /* 0x00000024001c7c82 */ /* 0x000fe40008000000 */
        /* <DEDUP_REMOVED lines=12> */
.L_x_181:
[----:B------:R-:W2:Y:S01]  /*4780*/  LDC.64 R12, c[0x0][0xb18] ;  /* 0x0002c600ff0c7b82 */ /* 0x000ea20000000a00 */
[----:B------:R-:W-:Y:S01]  /*4790*/  @!P4 R2UR UR8, R2 ;  /* 0x000000000208c2ca */ /* 0x000fe200000e0000 */
[----:B------:R-:W-:Y:S01]  /*47a0*/  VOTEU.ALL UP1, P4 ;  /* 0x0000000000ff7886 */ /* 0x000fe20002020000 */
[----:B------:R-:W-:Y:S01]  /*47b0*/  @!P4 R2UR UR9, R8 ;  /* 0x000000000809c2ca */ /* 0x000fe200000e0000 */
[----:B-1----:R-:W-:Y:S01]  /*47c0*/  @!P4 IMAD.MOV.U32 R0, RZ, RZ, 0x2000 ;  /* 0x00002000ff00c424 */ /* 0x002fe200078e00ff */
[----:B------:R-:W-:Y:S03]  /*47d0*/  UMOV UR10, 0x0 ;  /* 0x00000000000a7882 */ /* 0x000fe60000000000 */
[----:B------:R-:W1:Y:S01]  /*47e0*/  @!P1 LDC R2, c[0x0][0xb0c] ;  /* 0x0002c300ff029b82 */ /* 0x000e620000000800 */
[----:B------:R-:W-:Y:S01]  /*47f0*/  @!UP1 UIADD3 UR18, UPT, UPT, UR34, 0x80, URZ ;  /* 0x0000008022129890 */ /* 0x000fe2000fffe0ff */
[----:B------:R-:W-:Y:S01]  /*4800*/  @P3 SHF.R.U32.HI R26, RZ, 0x10, R21 ;  /* 0x00000010ff1a3819 */ /* 0x000fe20000011615 */
[----:B------:R-:W-:Y:S01]  /*4810*/  @!UP1 UIADD3 UR16, UPT, UPT, UR7, 0x4400, URZ ;  /* 0x0000440007109890 */ /* 0x000fe2000fffe0ff */
[----:B------:R-:W-:Y:S01]  /*4820*/  VIADD R28, R28, 0x1 ;  /* 0x000000011c1c7836 */ /* 0x000fe20000000000 */
[----:B------:R-:W-:Y:S01]  /*4830*/  VOTEU.ALL UP1, P4 ;  /* 0x0000000000ff7886 */ /* 0x000fe20002020000 */
[----:B------:R-:W-:Y:S01]  /*4840*/  UMOV UR11, 0x10000000 ;  /* 0x10000000000b7882 */ /* 0x000fe20000000000 */
[----:B------:R-:W-:Y:S01]  /*4850*/  UMOV UR19, UR35 ;  /* 0x0000002300137c82 */ /* 0x000fe20008000000 */
[----:B------:R-:W-:Y:S01]  /*4860*/  IMAD.U32 R9, RZ, RZ, UR8 ;  /* 0x00000008ff097e24 */ /* 0x000fe2000f8e00ff */
[----:B------:R-:W-:Y:S01]  /*4870*/  UMOV UR20, UR36 ;  /* 0x0000002400147c82 */ /* 0x000fe20008000000 */
[----:B------:R-:W-:Y:S01]  /*4880*/  IMAD.U32 R8, RZ, RZ, UR9 ;  /* 0x00000009ff087e24 */ /* 0x000fe2000f8e00ff */
[----:B------:R-:W-:Y:S02]  /*4890*/  UPRMT UR8, UR37, 0x654, UR17 ;  /* 0x0000065425087896 */ /* 0x000fe40008000011 */
[----:B------:R-:W-:Y:S02]  /*48a0*/  @!P4 R2UR UR15, R9 ;  /* 0x00000000090fc2ca */ /* 0x000fe400000e0000 */
[----:B------:R-:W-:Y:S02]  /*48b0*/  @!P4 R2UR UR14, R8 ;  /* 0x00000000080ec2ca */ /* 0x000fe400000e0000 */
[----:B------:R-:W3:Y:S11]  /*48c0*/  LDC.64 R8, c[0x0][0xb10] ;  /* 0x0002c400ff087b82 */ /* 0x000ef60000000a00 */
[----:B------:R1:W-:Y:S01]  /*48d0*/  @!UP1 UTMALDG.3D [UR16], [UR14], desc[UR10] ;  /* 0x00000a100e0095b4 */ /* 0x0003e20008011000 */
[----:B------:R5:W-:Y:S01]  /*48e0*/  @!P4 SYNCS.ARRIVE.TRANS64.RED.A0TR RZ, [UR7+0xa0], R0 ;  /* 0x0000a000ffffc9a7 */ /* 0x000be20008300407 */
[C---:B---3--:R-:W-:Y:S01]  /*48f0*/  @!P1 IMAD.HI.U32 R8, R11.reuse, R8, RZ ;  /* 0x000000080b089227 */ /* 0x048fe200078e00ff */
[----:B--2---:R-:W-:Y:S02]  /*4900*/  @!P1 ISETP.NE.AND P0, PT, R12, 0x1, PT ;  /* 0x000000010c00980c */ /* 0x004fe40003f05270 */
[----:B-1----:R-:W-:Y:S01]  /*4910*/  @!P1 ISETP.NE.AND P2, PT, R2, 0x1, PT ;  /* 0x000000010200980c */ /* 0x002fe20003f45270 */
[----:B------:R-:W-:Y:S01]  /*4920*/  SYNCS.ARRIVE.TRANS64.RED.A1T0 RZ, [UR8], RZ ;  /* 0x000000ffffff79a7 */ /* 0x000fe20008100408 */
[C---:B------:R-:W-:Y:S01]  /*4930*/  @!P1 IMAD.HI.U32 R13, R10.reuse, R13, RZ ;  /* 0x0000000d0a0d9227 */ /* 0x040fe200078e00ff */
[----:B------:R-:W-:Y:S04]  /*4940*/  @!P1 SHF.R.U32.HI R8, RZ, R9, R8 ;  /* 0x00000009ff089219 */ /* 0x000fe80000011608 */
[----:B------:R-:W-:Y:S01]  /*4950*/  @!P1 SEL R8, R11, R8, !P2 ;  /* 0x000000080b089207 */ /* 0x000fe20005000000 */
[----:B------:R-:W1:Y:S01]  /*4960*/  SYNCS.PHASECHK.TRANS64.TRYWAIT P5, [UR7+0xc8], R14 ;  /* 0x0000c80eff0075a7 */ /* 0x000e6200080a1107 */
[----:B-----5:R-:W2:Y:S02]  /*4970*/  @!P1 LDC R0, c[0x0][0xb20] ;  /* 0x0002c800ff009b82 */ /* 0x020ea40000000800 */
[----:B--2---:R-:W-:Y:S04]  /*4980*/  @!P1 SHF.R.U32.HI R0, RZ, R0, R13 ;  /* 0x00000000ff009219 */ /* 0x004fe8000001160d */
[----:B------:R-:W-:Y:S05]  /*4990*/  @!P1 SEL R9, R10, R0, !P0 ;  /* 0x000000000a099207 */ /* 0x000fea0004000000 */
[----:B------:R-:W-:Y:S02]  /*49a0*/  @!P1 IMAD.IADD R0, R9, 0x1, -R8 ;  /* 0x0000000109009824 */ /* 0x000fe400078e0a08 */
[----:B------:R-:W-:Y:S02]  /*49b0*/  @!P1 IMAD.IADD R8, R8, 0x1, -R9 ;  /* 0x0000000108089824 */ /* 0x000fe400078e0a09 */
[----:B------:R-:W-:Y:S02]  /*49c0*/  @!P1 IMAD R11, R0, R2, R11 ;  /* 0x00000002000b9224 */ /* 0x000fe400078e020b */
[----:B------:R-:W-:Y:S01]  /*49d0*/  @!P1 IMAD R10, R8, R12, R10 ;  /* 0x0000000c080a9224 */ /* 0x000fe200078e020a */
[----:B-1----:R-:W-:Y:S06]  /*49e0*/  @!P5 BRA `(.L_x_83) ;  /* 0x000000500054d947 */ /* 0x002fec0003800000 */
.L_x_183:
[----:B------:R-:W-:Y:S01]  /*49f0*/  @!P4 IADD3 R2, P0, PT, R30, 0x580, RZ ;  /* 0x000005801e02c810 */ /* 0x000fe20007f1e0ff */
[----:B------:R-:W-:Y:S01]  /*4a00*/  VOTEU.ALL UP1, P4 ;  /* 0x0000000000ff7886 */ /* 0x000fe20002020000 */
[----:B------:R-:W-:Y:S01]  /*4a10*/  UMOV UR18, 0x0 ;  /* 0x0000000000127882 */ /* 0x000fe20000000000 */
[----:B------:R-:W-:Y:S01]  /*4a20*/  UMOV UR19, 0x10000000 ;  /* 0x1000000000137882 */ /* 0x000fe20000000000 */
[----:B------:R-:W-:Y:S01]  /*4a30*/  @!P4 R2UR UR9, R2 ;  /* 0x000000000209c2ca */ /* 0x000fe200000e0000 */
[----:B-1----:R-:W-:Y:S01]  /*4a40*/  @!P4 IMAD.X R0, RZ, RZ, R31, P0 ;  /* 0x000000ffff00c224 */ /* 0x002fe200000e061f */
[----:B------:R-:W-:Y:S01]  /*4a50*/  @!UP1 UIADD3 UR10, UPT, UPT, UR34, 0xc0, URZ ;  /* 0x000000c0220a9890 */ /* 0x000fe2000fffe0ff */
[----:B------:R-:W-:Y:S01]  /*4a60*/  ISETP.NE.AND P0, PT, R28, 0x2, PT ;  /* 0x000000021c00780c */ /* 0x000fe20003f05270 */
[----:B------:R-:W-:Y:S01]  /*4a70*/  UMOV UR11, UR35 ;  /* 0x00000023000b7c82 */ /* 0x000fe20008000000 */
[----:B------:R-:W-:Y:S01]  /*4a80*/  UMOV UR12, UR36 ;  /* 0x00000024000c7c82 */ /* 0x000fe20008000000 */
[----:B------:R-:W-:Y:S01]  /*4a90*/  @!P4 R2UR UR8, R0 ;  /* 0x000000000008c2ca */ /* 0x000fe200000e0000 */
[----:B------:R-:W-:Y:S01]  /*4aa0*/  IMAD.IADD R14, R10, 0x1, R86 ;  /* 0x000000010a0e7824 */ /* 0x000fe200078e0256 */
[----:B------:R-:W-:Y:S01]  /*4ab0*/  @P3 R2UR UR36, R26 ;  /* 0x000000001a2432ca */ /* 0x000fe200000e0000 */
[----:B------:R-:W-:Y:S01]  /*4ac0*/  IMAD.IADD R15, R11, 0x1, R87 ;  /* 0x000000010b0f7824 */ /* 0x000fe200078e0257 */
[----:B------:R-:W-:Y:S02]  /*4ad0*/  SEL R0, RZ, 0x1, P0 ;  /* 0x00000001ff007807 */ /* 0x000fe40000000000 */
[----:B------:R-:W-:Y:S01]  /*4ae0*/  LOP3.LUT R29, R29, 0x1, RZ, 0x3c, !PT ;  /* 0x000000011d1d7812 */ /* 0x000fe200078e3cff */
[----:B------:R-:W-:Y:S01]  /*4af0*/  IMAD.U32 R8, RZ, RZ, UR9 ;  /* 0x00000009ff087e24 */ /* 0x000fe2000f8e00ff */
[----:B------:R-:W-:Y:S01]  /*4b00*/  @!UP1 UIADD3 UR9, UPT, UPT, UR7, 0xa8, URZ ;  /* 0x000000a807099890 */ /* 0x000fe2000fffe0ff */
[----:B------:R-:W-:Y:S02]  /*4b10*/  LOP3.LUT R27, R27, R0, RZ, 0x3c, !PT ;  /* 0x000000001b1b7212 */ /* 0x000fe400078e3cff */
[----:B------:R-:W-:Y:S02]  /*4b20*/  SEL R28, R28, RZ, P0 ;  /* 0x000000ff1c1c7207 */ /* 0x000fe40000000000 */
[----:B------:R-:W-:Y:S01]  /*4b30*/  IMAD.U32 R9, RZ, RZ, UR8 ;  /* 0x00000008ff097e24 */ /* 0x000fe2000f8e00ff */
[----:B------:R-:W-:Y:S01]  /*4b40*/  @!P4 R2UR UR14, R8 ;  /* 0x00000000080ec2ca */ /* 0x000fe200000e0000 */
[----:B------:R-:W-:Y:S01]  /*4b50*/  @!UP1 UIADD3 UR8, UPT, UPT, UR7, 0x6400, URZ ;  /* 0x0000640007089890 */ /* 0x000fe2000fffe0ff */
[----:B------:R-:W-:Y:S02]  /*4b60*/  VOTEU.ALL UP1, P4 ;  /* 0x0000000000ff7886 */ /* 0x000fe40002020000 */
[----:B------:R-:W-:Y:S11]  /*4b70*/  @!P4 R2UR UR15, R9 ;  /* 0x00000000090fc2ca */ /* 0x000ff600000e0000 */
[----:B------:R-:W-:Y:S02]  /*4b80*/  @!UPT UIADD3 URZ, UPT, UPT, URZ, URZ, URZ ;  /* 0x000000fffffff290 */ /* 0x000fe4000fffe0ff */
[----:B------:R2:W-:Y:S01]  /*4b90*/  @!UP1 UTMALDG.3D [UR8], [UR14], desc[UR18] ;  /* 0x000012080e0095b4 */ /* 0x0005e20008011000 */
[----:B------:R2:W-:Y:S01]  /*4ba0*/  @!P4 SYNCS.ARRIVE.TRANS64.RED.A0TR RZ, [UR7+0xa8], R25 ;  /* 0x0000a819ffffc9a7 */ /* 0x0005e20008300407 */
[----:B------:R-:W-:Y:S01]  /*4bb0*/  UPLOP3.LUT UP1, UPT, UPT, UPT, UPT, 0x80, 0x8 ;  /* 0x000000000008789c */ /* 0x000fe20003f2f070 */
[----:B------:R-:W-:Y:S01]  /*4bc0*/  SYNCS.ARRIVE.TRANS64.RED.A1T0 RZ, [UR13], RZ ;  /* 0x000000ffffff79a7 */ /* 0x000fe2000810040d */
[----:B------:R-:W-:Y:S09]  /*4bd0*/  @P3 BRA `(.L_x_84) ;  /* 0xfffffff000a03947 */ /* 0x000ff2000383ffff */
[----:B------:R-:W-:-:S04]  /*4be0*/  SHF.L.U32 R2, R29, 0x1f, RZ ;  /* 0x0000001f1d027819 */ /* 0x000fc800000006ff */
[----:B------:R-:W1:Y:S02]  /*4bf0*/  SYNCS.PHASECHK.TRANS64.TRYWAIT P0, [UR7+0xb0], R2 ;  /* 0x0000b002ff0075a7 */ /* 0x000e640008001107 */
[----:B-1----:R-:W-:Y:S05]  /*4c00*/  @!P0 BRA `(.L_x_85) ;  /* 0x0000004c00e48947 */ /* 0x002fea0003800000 */
.L_x_185:
[----:B------:R-:W3:Y:S02]  /*4c10*/  SYNCS.PHASECHK.TRANS64.TRYWAIT P0, [UR7+0xb8], R2 ;  /* 0x0000b802ff0075a7 */ /* 0x000ee40008001107 */
[----:B---3--:R-:W-:Y:S05]  /*4c20*/  @!P0 BRA `(.L_x_86) ;  /* 0x0000004c00f48947 */ /* 0x008fea0003800000 */
.L_x_187:
[----:B------:R-:W3:Y:S02]  /*4c30*/  SYNCS.PHASECHK.TRANS64.TRYWAIT P0, [UR7+0xc0], R2 ;  /* 0x0000c002ff0075a7 */ /* 0x000ee40008001107 */
[----:B---3--:R-:W-:Y:S05]  /*4c40*/  @!P0 BRA `(.L_x_87) ;  /* 0x0000005000048947 */ /* 0x008fea0003800000 */
.L_x_189:
[----:B-1----:R-:W-:-:S07]  /*4c50*/  MOV R0, UR7 ;  /* 0x0000000700007c02 */ /* 0x002fce0008000f00 */
.L_x_88:
[----:B-1----:R-:W-:-:S04]  /*4c60*/  SHF.L.U32 R2, R29, 0x1f, RZ ;  /* 0x0000001f1d027819 */ /* 0x002fc800000006ff */
[----:B------:R1:W3:Y:S03]  /*4c70*/  SYNCS.PHASECHK.TRANS64.TRYWAIT P0, [R0+URZ+0xc8], R2 ;  /* 0x0000c802000075a7 */ /* 0x0002e600080011ff */
[----:B---3--:R-:W-:Y:S05]  /*4c80*/  @!P0 NANOSLEEP.SYNCS 0x989680 ;  /* 0x009896800000895d */ /* 0x008fea0003900000 */
[----:B------:R-:W3:Y:S02]  /*4c90*/  @!P0 SYNCS.PHASECHK.TRANS64 P0, [R0+URZ+0xc8], R2 ;  /* 0x0000c802000085a7 */ /* 0x000ee400080010ff */
[----:B--23--:R-:W-:Y:S05]  /*4ca0*/  @P0 EXIT ;  /* 0x000000000000094d */ /* 0x00cfea0003800000 */
[----:B------:R-:W-:Y:S05]  /*4cb0*/  BRA `(.L_x_88) ;  /* 0xfffffffc00e87947 */ /* 0x000fea000383ffff */
.L_x_73:
[----:B------:R-:W-:-:S06]  /*4cc0*/  UISETP.GE.AND UP1, UPT, UR8, 0x4, UPT ;  /* 0x000000040800788c */ /* 0x000fcc000bf26270 */
[----:B------:R-:W-:-:S13]  /*4cd0*/  PLOP3.LUT P0, PT, PT, PT, UP1, 0x80, 0x8 ;  /* 0x000000000008781c */ /* 0x000fda0003f0f018 */
[----:B------:R-:W-:Y:S05]  /*4ce0*/  @!P0 EXIT ;  /* 0x000000000000894d */ /* 0x000fea0003800000 */
[----:B------:R-:W-:Y:S01]  /*4cf0*/  BAR.SYNC.DEFER_BLOCKING 0x6, 0xa0 ;  /* 0x0182800000007b1d */ /* 0x000fe20000010000 */
[C---:B------:R-:W-:Y:S01]  /*4d00*/  IMAD.SHL.U32 R4, R101.reuse, 0x40, RZ ;  /* 0x0000004065047824 */ /* 0x040fe200078e00ff */
[C---:B------:R-:W-:Y:S01]  /*4d10*/  R2P PR, R101.reuse, 0x6 ;  /* 0x0000000665007804 */ /* 0x040fe20000000000 */
[C---:B------:R-:W-:Y:S01]  /*4d20*/  IMAD.SHL.U32 R92, R101.reuse, 0x8, RZ ;  /* 0x00000008655c7824 */ /* 0x040fe200078e00ff */
[----:B------:R-:W-:Y:S01]  /*4d30*/  CS2R R96, SRZ ;  /* 0x0000000000607805 */ /* 0x000fe2000001ff00 */
[C---:B------:R-:W-:Y:S01]  /*4d40*/  IMAD.U32 R46, R101.reuse, 0x10000, RZ ;  /* 0x00010000652e7824 */ /* 0x040fe200078e00ff */
[----:B------:R-:W-:Y:S02]  /*4d50*/  UMOV UR48, 0x400 ;  /* 0x0000040000307882 */ /* 0x000fe40000000000 */
[----:B------:R-:W1:Y:S01]  /*4d60*/  LDC R91, c[0x0][0x370] ;  /* 0x0000dc00ff5b7b82 */ /* 0x000e620000000800 */
[----:B------:R-:W-:Y:S01]  /*4d70*/  ULEA UR48, UR37, UR48, 0x18 ;  /* 0x0000003025307291 */ /* 0x000fe2000f8ec0ff */
[C---:B------:R-:W-:Y:S01]  /*4d80*/  LOP3.LUT R3, R4.reuse, 0x1c0, RZ, 0xc0, !PT ;  /* 0x000001c004037812 */ /* 0x040fe200078ec0ff */
[----:B------:R-:W-:Y:S01]  /*4d90*/  IMAD.SHL.U32 R2, R101, 0x20, RZ ;  /* 0x0000002065027824 */ /* 0x000fe200078e00ff */
[----:B------:R-:W-:Y:S01]  /*4da0*/  LOP3.LUT R4, R4, 0x200, RZ, 0xc0, !PT ;  /* 0x0000020004047812 */ /* 0x000fe200078ec0ff */
[----:B------:R-:W-:Y:S01]  /*4db0*/  IMAD.MOV.U32 R99, RZ, RZ, 0x20 ;  /* 0x00000020ff637424 */ /* 0x000fe200078e00ff */
[----:B------:R-:W-:Y:S01]  /*4dc0*/  LOP3.LUT R92, R3, 0x38, R92, 0xf8, !PT ;  /* 0x00000038035c7812 */ /* 0x000fe200078ef85c */
[----:B------:R-:W-:Y:S01]  /*4dd0*/  UIADD3 UR4, UPT, UPT, UR48, 0x400, URZ ;  /* 0x0000040030047890 */ /* 0x000fe2000fffe0ff */
[----:B------:R-:W2:Y:S01]  /*4de0*/  LDC R42, c[0x0][0xb0c] ;  /* 0x0002c300ff2a7b82 */ /* 0x000ea20000000800 */
[----:B------:R-:W-:Y:S01]  /*4df0*/  SHF.R.U32.HI R3, RZ, 0x1, R101 ;  /* 0x00000001ff037819 */ /* 0x000fe20000011665 */
[----:B------:R-:W-:Y:S01]  /*4e00*/  IMAD.MOV.U32 R98, RZ, RZ, 0x1 ;  /* 0x00000001ff627424 */ /* 0x000fe200078e00ff */
[----:B------:R-:W-:Y:S01]  /*4e10*/  LOP3.LUT R46, R46, 0x600000, RZ, 0xc0, !PT ;  /* 0x006000002e2e7812 */ /* 0x000fe200078ec0ff */
[----:B------:R-:W-:Y:S01]  /*4e20*/  IMAD.MOV.U32 R45, RZ, RZ, RZ ;  /* 0x000000ffff2d7224 */ /* 0x000fe200078e00ff */
[----:B------:R-:W-:Y:S01]  /*4e30*/  LOP3.LUT R2, R4, 0xc00, R2, 0xf8, !PT ;  /* 0x00000c0004027812 */ /* 0x000fe200078ef802 */
[----:B------:R-:W-:Y:S01]  /*4e40*/  IMAD.MOV.U32 R104, RZ, RZ, RZ ;  /* 0x000000ffff687224 */ /* 0x000fe200078e00ff */
[----:B------:R-:W-:Y:S01]  /*4e50*/  LOP3.LUT R92, R92, 0x8, R3, 0x78, !PT ;  /* 0x000000085c5c7812 */ /* 0x000fe200078e7803 */
[----:B------:R-:W4:Y:S01]  /*4e60*/  LDC R89, c[0x0][0xb20] ;  /* 0x0002c800ff597b82 */ /* 0x000f220000000800 */
[----:B------:R-:W3:Y:S01]  /*4e70*/  LDS R0, [UR48+0x190] ;  /* 0x00019030ff007984 */ /* 0x000ee20008000800 */
[----:B------:R-:W-:Y:S01]  /*4e80*/  SEL R100, R99, 0xffffffe0, !P2 ;  /* 0xffffffe063647807 */ /* 0x000fe20005000000 */
[----:B------:R-:W-:Y:S01]  /*4e90*/  IMAD.U32 R94, RZ, RZ, UR4 ;  /* 0x00000004ff5e7e24 */ /* 0x000fe2000f8e00ff */
[----:B------:R-:W-:Y:S01]  /*4ea0*/  LOP3.LUT R92, R2, R92, RZ, 0xfc, !PT ;  /* 0x0000005c025c7212 */ /* 0x000fe200078efcff */
[----:B------:R-:W1:Y:S01]  /*4eb0*/  LDCU.64 UR52, c[0x0][0x348] ;  /* 0x00006900ff3477ac */ /* 0x000e620008000a00 */
[----:B------:R-:W-:-:S02]  /*4ec0*/  LOP3.LUT R101, R101, 0x60, RZ, 0xc0, !PT ;  /* 0x0000006065657812 */ /* 0x000fc400078ec0ff */
[----:B------:R-:W1:Y:S01]  /*4ed0*/  LDC R41, c[0x0][0xb30] ;  /* 0x0002cc00ff297b82 */ /* 0x000e620000000800 */
[----:B------:R-:W-:Y:S01]  /*4ee0*/  SEL R99, R99, 0xffffffe0, !P1 ;  /* 0xffffffe063637807 */ /* 0x000fe20004800000 */
[----:B------:R-:W1:Y:S01]  /*4ef0*/  LDCU.64 UR38, c[0x0][0x888] ;  /* 0x00011100ff2677ac */ /* 0x000e620008000a00 */
[----:B------:R-:W1:Y:S05]  /*4f00*/  LDCU.64 UR44, c[0x0][0x890] ;  /* 0x00011200ff2c77ac */ /* 0x000e6a0008000a00 */
[----:B------:R-:W1:Y:S01]  /*4f10*/  LDC.64 R84, c[0x0][0xb10] ;  /* 0x0002c400ff547b82 */ /* 0x000e620000000a00 */
[----:B------:R-:W-:Y:S01]  /*4f20*/  UMOV UR49, URZ ;  /* 0x000000ff00317c82 */ /* 0x000fe20008000000 */
[----:B------:R-:W-:-:S06]  /*4f30*/  UMOV UR51, URZ ;  /* 0x000000ff00337c82 */ /* 0x000fcc0008000000 */
[----:B------:R-:W1:Y:S08]  /*4f40*/  LDC.64 R38, c[0x0][0xb18] ;  /* 0x0002c600ff267b82 */ /* 0x000e700000000a00 */
[----:B------:R-:W1:Y:S08]  /*4f50*/  LDC.64 R36, c[0x0][0xb28] ;  /* 0x0002ca00ff247b82 */ /* 0x000e700000000a00 */
[----:B------:R-:W1:Y:S01]  /*4f60*/  LDC.64 R82, c[0x0][0x8b0] ;  /* 0x00022c00ff527b82 */ /* 0x000e620000000a00 */
[----:B---3--:R-:W-:-:S07]  /*4f70*/  IMAD.IADD R46, R0, 0x1, R46 ;  /* 0x00000001002e7824 */ /* 0x008fce00078e022e */
[----:B------:R-:W3:Y:S08]  /*4f80*/  LDC.64 R80, c[0x0][0x8a8] ;  /* 0x00022a00ff507b82 */ /* 0x000ef00000000a00 */
[----:B--2-4-:R-:W1:Y:S02]  /*4f90*/  LDC R90, c[0x0][0x374] ;  /* 0x0000dd00ff5a7b82 */ /* 0x014e640000000800 */
.L_x_132:
[----:B------:R-:W-:Y:S02]  /*4fa0*/  LEA R0, R104, UR48, 0x3 ;  /* 0x0000003068007c11 */ /* 0x000fe4000f8e18ff */
[----:B------:R-:W-:Y:S02]  /*4fb0*/  SHF.L.U32 R2, R96, 0x1f, RZ ;  /* 0x0000001f60027819 */ /* 0x000fe400000006ff */
[----:B-1----:R-:W-:Y:S02]  /*4fc0*/  LEA R16, R104, UR48, 0x4 ;  /* 0x0000003068107c11 */ /* 0x002fe4000f8e20ff */
[----:B------:R-:W2:Y:S02]  /*4fd0*/  SYNCS.PHASECHK.TRANS64.TRYWAIT P0, [R0+URZ+0xe0], R2 ;  /* 0x0000e002000075a7 */ /* 0x000ea400080011ff */
[----:B--2---:R-:W-:Y:S05]  /*4fe0*/  @!P0 BRA `(.L_x_89) ;  /* 0x0000004c00348947 */ /* 0x004fea0003800000 */
.L_x_190:
[----:B------:R-:W4:Y:S01]  /*4ff0*/  LDC.64 R10, c[0x0][0xb10] ;  /* 0x0002c400ff0a7b82 */ /* 0x000f220000000a00 */
[----:B------:R-:W3:Y:S01]  /*5000*/  LDS.128 R16, [R16+0x170] ;  /* 0x0001700010107984 */ /* 0x000ee20000000c00 */
[----:B-1----:R-:W-:Y:S01]  /*5010*/  ISETP.NE.AND P1, PT, R41, 0x1, PT ;  /* 0x000000012900780c */ /* 0x002fe20003f25270 */
[----:B--2---:R-:W-:Y:S01]  /*5020*/  VIADD R0, R0, 0xf0 ;  /* 0x000000f000007836 */ /* 0x004fe20000000000 */
[----:B------:R-:W-:Y:S04]  /*5030*/  ISETP.GE.AND P0, PT, R40, 0x1, PT ;  /* 0x000000012800780c */ /* 0x000fe80003f06270 */
[----:B------:R-:W1:Y:S01]  /*5040*/  LDC.64 R8, c[0x0][0xb18] ;  /* 0x0002c600ff087b82 */ /* 0x000e620000000a00 */
[----:B------:R-:W-:Y:S01]  /*5050*/  PRMT R0, RZ, 0x654, R0 ;  /* 0x00000654ff007816 */ /* 0x000fe20000000000 */
[----:B------:R-:W-:Y:S01]  /*5060*/  @!PT LDS RZ, [RZ] ;  /* 0x00000000fffff984 */ /* 0x000fe20000000800 */
[----:B------:R-:W-:Y:S01]  /*5070*/  @!PT LDS RZ, [RZ] ;  /* 0x00000000fffff984 */ /* 0x000fe20000000800 */
[----:B------:R-:W-:Y:S01]  /*5080*/  @!PT LDS RZ, [RZ] ;  /* 0x00000000fffff984 */ /* 0x000fe20000000800 */
[----:B------:R-:W-:Y:S01]  /*5090*/  @!PT LDS RZ, [RZ] ;  /* 0x00000000fffff984 */ /* 0x000fe20000000800 */
[----:B------:R2:W-:Y:S06]  /*50a0*/  MEMBAR.ALL.CTA ;  /* 0x0000000000007992 */ /* 0x0005ec0000008000 */
[----:B--2---:R-:W2:Y:S01]  /*50b0*/  FENCE.VIEW.ASYNC.S ;  /* 0x00000000000073c6 */ /* 0x004ea20000000000 */
[----:B------:R-:W1:Y:S08]  /*50c0*/  @!P1 LDC R12, c[0x0][0xb20] ;  /* 0x0002c800ff0c9b82 */ /* 0x000e700000000800 */
[----:B------:R-:W1:Y:S01]  /*50d0*/  @!P1 LDC R7, c[0x0][0xb0c] ;  /* 0x0002c300ff079b82 */ /* 0x000e620000000800 */
[----:B--2---:R2:W-:Y:S01]  /*50e0*/  SYNCS.ARRIVE.TRANS64.RED.A1T0 RZ, [R0+URZ], RZ ;  /* 0x000000ff00ff79a7 */ /* 0x0045e200081004ff */
[----:B---3--:R-:W-:Y:S04]  /*50f0*/  LOP3.LUT P4, RZ, R18, 0x1, RZ, 0xc0, !PT ;  /* 0x0000000112ff7812 */ /* 0x008fe8000788c0ff */
[----:B------:R-:W-:Y:S09]  /*5100*/  P2R R102, PR, RZ, 0x10 ;  /* 0x00000010ff667803 */ /* 0x000ff20000000000 */
[----:B------:R-:W-:Y:S02]  /*5110*/  @P4 MOV R44, R16 ;  /* 0x00000010002c4202 */ /* 0x000fe40000000f00 */
[----:B------:R-:W-:Y:S01]  /*5120*/  @P4 LOP3.LUT R43, R17, 0xffff, RZ, 0xc0, !PT ;  /* 0x0000ffff112b4812 */ /* 0x000fe200078ec0ff */
[----:B--2-4-:R-:W-:Y:S06]  /*5130*/  @!P0 BRA `(.L_x_90) ;  /* 0x0000000000a48947 */ /* 0x014fec0003800000 */
[----:B------:R-:W-:Y:S01]  /*5140*/  IMAD.HI.U32 R0, R90, R39, RZ ;  /* 0x000000275a007227 */ /* 0x000fe200078e00ff */
[----:B------:R-:W-:Y:S02]  /*5150*/  ISETP.NE.AND P0, PT, R38, 0x1, PT ;  /* 0x000000012600780c */ /* 0x000fe40003f05270 */
[----:B------:R-:W-:Y:S01]  /*5160*/  ISETP.NE.AND P2, PT, R40, 0x1, PT ;  /* 0x000000012800780c */ /* 0x000fe20003f45270 */
[----:B------:R-:W-:Y:S01]  /*5170*/  IMAD.HI.U32 R4, R91, R84, RZ ;  /* 0x000000545b047227 */ /* 0x000fe200078e00ff */
[----:B------:R-:W-:Y:S02]  /*5180*/  SHF.R.U32.HI R0, RZ, R89, R0 ;  /* 0x00000059ff007219 */ /* 0x000fe40000011600 */
[----:B------:R-:W-:Y:S01]  /*5190*/  ISETP.NE.AND P3, PT, R42, 0x1, PT ;  /* 0x000000012a00780c */ /* 0x000fe20003f65270 */
[----:B------:R-:W-:Y:S01]  /*51a0*/  IMAD.HI.U32 R6, R43, R39, RZ ;  /* 0x000000272b067227 */ /* 0x000fe200078e00ff */
[-C--:B------:R-:W-:Y:S02]  /*51b0*/  SHF.R.U32.HI R4, RZ, R85.reuse, R4 ;  /* 0x00000055ff047219 */ /* 0x080fe40000011604 */
[----:B------:R-:W-:Y:S01]  /*51c0*/  SEL R0, R90, R0, !P0 ;  /* 0x000000005a007207 */ /* 0x000fe20004000000 */
[----:B------:R-:W-:Y:S01]  /*51d0*/  IMAD.HI.U32 R5, R44, R84, RZ ;  /* 0x000000542c057227 */ /* 0x000fe200078e00ff */
[----:B------:R-:W-:Y:S03]  /*51e0*/  SEL R4, R91, R4, !P3 ;  /* 0x000000045b047207 */ /* 0x000fe60005800000 */
[-C--:B------:R-:W-:Y:S01]  /*51f0*/  IMAD.HI.U32 R3, R0, R36.reuse, RZ ;  /* 0x0000002400037227 */ /* 0x080fe200078e00ff */
[----:B------:R-:W-:Y:S03]  /*5200*/  SHF.R.U32.HI R5, RZ, R85, R5 ;  /* 0x00000055ff057219 */ /* 0x000fe60000011605 */
[----:B------:R-:W-:Y:S01]  /*5210*/  IMAD.HI.U32 R2, R4, R36, RZ ;  /* 0x0000002404027227 */ /* 0x000fe200078e00ff */
[----:B------:R-:W-:Y:S02]  /*5220*/  @P2 SHF.R.U32.HI R0, RZ, R37, R3 ;  /* 0x00000025ff002219 */ /* 0x000fe40000011603 */
[----:B------:R-:W-:Y:S02]  /*5230*/  SHF.R.U32.HI R3, RZ, R89, R6 ;  /* 0x00000059ff037219 */ /* 0x000fe40000011606 */
[----:B------:R-:W-:Y:S01]  /*5240*/  @P2 SHF.R.U32.HI R4, RZ, R37, R2 ;  /* 0x00000025ff042219 */ /* 0x000fe20000011602 */
[----:B------:R-:W-:Y:S01]  /*5250*/  IMAD R0, R40, R0, RZ ;  /* 0x0000000028007224 */ /* 0x000fe200078e02ff */
[----:B------:R-:W-:Y:S02]  /*5260*/  SEL R3, R43, R3, !P0 ;  /* 0x000000032b037207 */ /* 0x000fe40004000000 */
[----:B------:R-:W-:Y:S01]  /*5270*/  SEL R2, R44, R5, !P3 ;  /* 0x000000052c027207 */ /* 0x000fe20005800000 */
[----:B------:R-:W-:Y:S01]  /*5280*/  IMAD R5, R40, R4, RZ ;  /* 0x0000000428057224 */ /* 0x000fe200078e02ff */
[C---:B------:R-:W-:Y:S01]  /*5290*/  ISETP.GE.AND P0, PT, R3.reuse, R0, PT ;  /* 0x000000000300720c */ /* 0x040fe20003f06270 */
[C---:B------:R-:W-:Y:S03]  /*52a0*/  IMAD.HI.U32 R0, R3.reuse, R36, RZ ;  /* 0x0000002403007227 */ /* 0x040fe600078e00ff */
[C---:B------:R-:W-:Y:S02]  /*52b0*/  ISETP.GE.OR P0, PT, R2.reuse, R5, P0 ;  /* 0x000000050200720c */ /* 0x040fe40000706670 */
[----:B------:R-:W-:Y:S04]  /*52c0*/  SHF.R.U32.HI R0, RZ, R37, R0 ;  /* 0x00000025ff007219 */ /* 0x000fe80000011600 */
[C---:B------:R-:W-:Y:S05]  /*52d0*/  SEL R6, R3.reuse, R0, !P2 ;  /* 0x0000000003067207 */ /* 0x040fea0005000000 */
        /* <DEDUP_REMOVED lines=14> */
[----:B------:R-:W-:Y:S07]  /*53c0*/  IMAD R43, R3, R38, R43 ;  /* 0x00000026032b7224 */ /* 0x000fee00078e022b */
.L_x_90:
[----:B-1----:R-:W-:Y:S01]  /*53d0*/  @!P1 ISETP.NE.AND P0, PT, R8, 0x1, PT ;  /* 0x000000010800980c */ /* 0x002fe20003f05270 */
[----:B------:R-:W-:Y:S01]  /*53e0*/  @!P1 IMAD.HI.U32 R2, R43, R9, RZ ;  /* 0x000000092b029227 */ /* 0x000fe200078e00ff */
[----:B------:R-:W-:Y:S01]  /*53f0*/  R2UR UR42, R15 ;  /* 0x000000000f2a72ca */ /* 0x000fe200000e0000 */
[----:B------:R-:W-:Y:S01]  /*5400*/  BSSY.RECONVERGENT B6, `(.L_x_91) ;  /* 0x0000031000067945 */ /* 0x000fe20003800200 */
[----:B------:R-:W-:Y:S01]  /*5410*/  R2UR UR41, R14 ;  /* 0x000000000e2972ca */ /* 0x000fe200000e0000 */
[----:B------:R-:W-:Y:S01]  /*5420*/  @!P1 IMAD.HI.U32 R0, R44, R10, RZ ;  /* 0x0000000a2c009227 */ /* 0x000fe200078e00ff */
[----:B------:R-:W-:Y:S02]  /*5430*/  @!P1 SHF.R.U32.HI R2, RZ, R12, R2 ;  /* 0x0000000cff029219 */ /* 0x000fe40000011602 */
[----:B------:R-:W-:Y:S01]  /*5440*/  @!P1 ISETP.NE.AND P2, PT, R7, 0x1, PT ;  /* 0x000000010700980c */ /* 0x000fe20003f45270 */
[----:B------:R-:W-:Y:S01]  /*5450*/  VIADD R104, R104, 0x1 ;  /* 0x0000000168687836 */ /* 0x000fe20000000000 */
[----:B------:R-:W-:Y:S02]  /*5460*/  @!P1 SEL R2, R43, R2, !P0 ;  /* 0x000000022b029207 */ /* 0x000fe40004000000 */
[----:B------:R-:W-:Y:S02]  /*5470*/  @!P1 SHF.R.U32.HI R0, RZ, R11, R0 ;  /* 0x0000000bff009219 */ /* 0x000fe40000011600 */
[----:B------:R-:W-:Y:S01]  /*5480*/  LOP3.LUT P0, RZ, R94, 0x3f0, RZ, 0xc0, !PT ;  /* 0x000003f05eff7812 */ /* 0x000fe2000780c0ff */
[----:B------:R-:W-:Y:S01]  /*5490*/  USHF.L.U32 UR42, UR42, 0x6, URZ ;  /* 0x000000062a2a7899 */ /* 0x000fe200080006ff */
[----:B------:R-:W-:Y:S01]  /*54a0*/  @!P1 SEL R3, R44, R0, !P2 ;  /* 0x000000002c039207 */ /* 0x000fe20005000000 */
[----:B------:R-:W-:Y:S01]  /*54b0*/  USHF.L.U32 UR41, UR41, 0x8, URZ ;  /* 0x0000000829297899 */ /* 0x000fe200080006ff */
[----:B------:R-:W-:Y:S03]  /*54c0*/  @P4 SHF.R.U32.HI R95, RZ, 0x10, R17 ;  /* 0x00000010ff5f4819 */ /* 0x000fe60000011611 */
[----:B------:R-:W-:Y:S02]  /*54d0*/  @!P1 IMAD.IADD R0, R2, 0x1, -R3 ;  /* 0x0000000102009824 */ /* 0x000fe400078e0a03 */
[----:B------:R-:W-:Y:S02]  /*54e0*/  @!P1 IMAD.IADD R2, R3, 0x1, -R2 ;  /* 0x0000000103029824 */ /* 0x000fe400078e0a02 */
[----:B------:R-:W-:Y:S02]  /*54f0*/  @!P1 IMAD R44, R0, R7, R44 ;  /* 0x00000007002c9224 */ /* 0x000fe400078e022c */
[----:B------:R-:W-:Y:S01]  /*5500*/  @!P1 IMAD R43, R2, R8, R43 ;  /* 0x00000008022b9224 */ /* 0x000fe200078e022b */
[----:B------:R-:W-:Y:S06]  /*5510*/  @!P0 BRA `(.L_x_92) ;  /* 0x00000000007c8947 */ /* 0x000fec0003800000 */
[----:B------:R-:W1:Y:S01]  /*5520*/  LDCU.64 UR8, c[0x4][0x80] ;  /* 0x01001000ff0877ac */ /* 0x000e620008000a00 */
[----:B------:R-:W-:Y:S01]  /*5530*/  MOV R2, 0x0 ;  /* 0x0000000000027802 */ /* 0x000fe20000000f00 */
[----:B------:R-:W-:Y:S02]  /*5540*/  HFMA2 R12, -RZ, RZ, 0, 5.9604644775390625e-08 ;  /* 0x00000001ff0c7431 */ /* 0x000fe400000001ff */
[----:B------:R-:W-:Y:S01]  /*5550*/  IMAD.MOV.U32 R8, RZ, RZ, 0x70 ;  /* 0x00000070ff087424 */ /* 0x000fe200078e00ff */
[----:B------:R2:W3:Y:S01]  /*5560*/  LDC.64 R14, c[0x4][R2] ;  /* 0x01000000020e7b82 */ /* 0x0004e20000000a00 */
[----:B------:R-:W4:Y:S01]  /*5570*/  LDCU.64 UR6, c[0x4][0x88] ;  /* 0x01001100ff0677ac */ /* 0x000f220008000a00 */
[----:B------:R-:W-:Y:S01]  /*5580*/  IMAD.MOV.U32 R13, RZ, RZ, RZ ;  /* 0x000000ffff0d7224 */ /* 0x000fe200078e00ff */
[----:B------:R-:W2:Y:S01]  /*5590*/  LDCU.64 UR4, c[0x4][0x8] ;  /* 0x01000100ff0477ac */ /* 0x000ea20008000a00 */
[----:B-1----:R-:W-:Y:S01]  /*55a0*/  MOV R5, UR9 ;  /* 0x0000000900057c02 */ /* 0x002fe20008000f00 */
[----:B------:R-:W-:Y:S01]  /*55b0*/  IMAD.U32 R4, RZ, RZ, UR8 ;  /* 0x00000008ff047e24 */ /* 0x000fe2000f8e00ff */
[----:B----4-:R-:W-:Y:S01]  /*55c0*/  MOV R7, UR7 ;  /* 0x0000000700077c02 */ /* 0x010fe20008000f00 */
[----:B------:R-:W-:Y:S01]  /*55d0*/  IMAD.U32 R6, RZ, RZ, UR6 ;  /* 0x00000006ff067e24 */ /* 0x000fe2000f8e00ff */
[----:B--2---:R-:W-:Y:S01]  /*55e0*/  MOV R11, UR5 ;  /* 0x00000005000b7c02 */ /* 0x004fe20008000f00 */
[----:B------:R-:W-:Y:S02]  /*55f0*/  IMAD.U32 R10, RZ, RZ, UR4 ;  /* 0x00000004ff0a7e24 */ /* 0x000fe4000f8e00ff */
[----:B------:R-:W-:Y:S07]  /*5600*/  LEPC R20, `(.L_x_93) ;  /* 0x000000001014794e */ /* 0x000fee0000000000 */
[----:B---3-5:R-:W-:Y:S05]  /*5610*/  CALL.ABS.NOINC R14 ;  /* 0x000000000e007343 */ /* 0x028fea0003c00000 */
.L_x_93:
[----:B------:R-:W1:Y:S01]  /*5620*/  LDCU.64 UR8, c[0x4][0x80] ;  /* 0x01001000ff0877ac */ /* 0x000e620008000a00 */
[----:B------:R-:W2:Y:S01]  /*5630*/  LDC.64 R2, c[0x4][R2] ;  /* 0x0100000002027b82 */ /* 0x000ea20000000a00 */
[----:B------:R-:W-:Y:S02]  /*5640*/  HFMA2 R12, -RZ, RZ, 0, 5.9604644775390625e-08 ;  /* 0x00000001ff0c7431 */ /* 0x000fe400000001ff */
[----:B------:R-:W-:Y:S02]  /*5650*/  IMAD.MOV.U32 R8, RZ, RZ, 0x70 ;  /* 0x00000070ff087424 */ /* 0x000fe400078e00ff */
[----:B------:R-:W-:Y:S01]  /*5660*/  IMAD.MOV.U32 R13, RZ, RZ, RZ ;  /* 0x000000ffff0d7224 */ /* 0x000fe200078e00ff */
[----:B------:R-:W3:Y:S01]  /*5670*/  LDCU.64 UR6, c[0x4][0x88] ;  /* 0x01001100ff0677ac */ /* 0x000ee20008000a00 */
[----:B------:R-:W4:Y:S01]  /*5680*/  LDCU.64 UR4, c[0x4][0x8] ;  /* 0x01000100ff0477ac */ /* 0x000f220008000a00 */
[----:B-1----:R-:W-:Y:S02]  /*5690*/  MOV R4, UR8 ;  /* 0x0000000800047c02 */ /* 0x002fe40008000f00 */
[----:B------:R-:W-:Y:S02]  /*56a0*/  MOV R5, UR9 ;  /* 0x0000000900057c02 */ /* 0x000fe40008000f00 */
[----:B---3--:R-:W-:Y:S01]  /*56b0*/  MOV R7, UR7 ;  /* 0x0000000700077c02 */ /* 0x008fe20008000f00 */
[----:B------:R-:W-:Y:S01]  /*56c0*/  IMAD.U32 R6, RZ, RZ, UR6 ;  /* 0x00000006ff067e24 */ /* 0x000fe2000f8e00ff */
[----:B----4-:R-:W-:Y:S01]  /*56d0*/  MOV R11, UR5 ;  /* 0x00000005000b7c02 */ /* 0x010fe20008000f00 */
[----:B------:R-:W-:Y:S02]  /*56e0*/  IMAD.U32 R10, RZ, RZ, UR4 ;  /* 0x00000004ff0a7e24 */ /* 0x000fe4000f8e00ff */
[----:B------:R-:W-:Y:S07]  /*56f0*/  LEPC R20, `(.L_x_92) ;  /* 0x000000001014794e */ /* 0x000fee0000000000 */
[----:B--2---:R-:W-:Y:S05]  /*5700*/  CALL.ABS.NOINC R2 ;  /* 0x0000000002007343 */ /* 0x004fea0003c00000 */
.L_x_92:
[----:B------:R-:W-:Y:S05]  /*5710*/  BSYNC.RECONVERGENT B6 ;  /* 0x0000000000067941 */ /* 0x000fea0003800200 */
.L_x_91:
[----:B------:R-:W-:Y:S01]  /*5720*/  ISETP.NE.U32.AND P4, PT, R82, RZ, PT ;  /* 0x000000ff5200720c */ /* 0x000fe20003f85070 */
[----:B------:R-:W-:Y:S01]  /*5730*/  UISETP.NE.AND UP2, UPT, UR50, URZ, UPT ;  /* 0x000000ff3200728c */ /* 0x000fe2000bf45270 */
[----:B------:R-:W-:Y:S01]  /*5740*/  ISETP.NE.U32.AND P2, PT, RZ, UR38, PT ;  /* 0x00000026ff007c0c */ /* 0x000fe2000bf45070 */
[----:B------:R-:W-:Y:S01]  /*5750*/  UISETP.NE.U32.AND UP1, UPT, UR44, URZ, UPT ;  /* 0x000000ff2c00728c */ /* 0x000fe2000bf25070 */
[----:B------:R-:W-:Y:S01]  /*5760*/  ISETP.NE.AND.EX P4, PT, R83, RZ, PT, P4 ;  /* 0x000000ff5300720c */ /* 0x000fe20003f85340 */
[----:B------:R-:W-:Y:S01]  /*5770*/  UPLOP3.LUT UP0, UPT, UPT, UPT, UPT, 0x40, 0x4 ;  /* 0x000000000004789c */ /* 0x000fe20003f0e870 */
[----:B------:R-:W-:Y:S01]  /*5780*/  ISETP.NE.AND.EX P2, PT, RZ, UR39, PT, P2 ;  /* 0x00000027ff007c0c */ /* 0x000fe2000bf45320 */
[----:B------:R-:W-:Y:S01]  /*5790*/  UISETP.NE.AND.EX UP1, UPT, UR45, URZ, UPT, UP1 ;  /* 0x000000ff2d00728c */ /* 0x000fe2000bf25310 */
[----:B------:R-:W-:Y:S04]  /*57a0*/  PLOP3.LUT P1, PT, PT, PT, UP2, 0x80, 0x8 ;  /* 0x000000000008781c */ /* 0x000fe80003f2f028 */
[----:B------:R-:W-:Y:S06]  /*57b0*/  @UP2 UPLOP3.LUT UP0, UPT, UPT, UPT, UP1, 0x80, 0x8 ;  /* 0x000000000008289c */ /* 0x000fec0003f0f010 */
[----:B------:R-:W-:Y:S01]  /*57c0*/  PLOP3.LUT P0, PT, PT, PT, UP0, 0x80, 0x8 ;  /* 0x000000000008781c */ /* 0x000fe20003f0f008 */
[----:B------:R-:W-:Y:S01]  /*57d0*/  @!UPT UIADD3 URZ, UPT, UPT, URZ, URZ, URZ ;  /* 0x000000fffffff290 */ /* 0x000fe2000fffe0ff */
[----:B------:R-:W-:Y:S11]  /*57e0*/  BRA.U !UP1, `(.L_x_94) ;  /* 0x0000000109387547 */ /* 0x000ff6000b800000 */
[----:B------:R-:W-:Y:S01]  /*57f0*/  UISETP.NE.U32.AND UP0, UPT, UR38, URZ, UPT ;  /* 0x000000ff2600728c */ /* 0x000fe2000bf05070 */
[----:B------:R-:W-:Y:S02]  /*5800*/  HFMA2 R0, -RZ, RZ, 0, 5.9604644775390625e-08 ;  /* 0x00000001ff007431 */ /* 0x000fe400000001ff */
[----:B------:R-:W-:Y:S01]  /*5810*/  IMAD.MOV.U32 R88, RZ, RZ, 0x1 ;  /* 0x00000001ff587424 */ /* 0x000fe200078e00ff */
[----:B------:R-:W-:Y:S06]  /*5820*/  UISETP.NE.AND.EX UP0, UPT, UR39, URZ, UPT, UP0 ;  /* 0x000000ff2700728c */ /* 0x000fec000bf05300 */
[----:B------:R-:W-:Y:S05]  /*5830*/  PLOP3.LUT P3, PT, PT, PT, UP0, 0x80, 0x8 ;  /* 0x000000000008781c */ /* 0x000fea0003f6f008 */
[----:B------:R-:W1:Y:S01]  /*5840*/  @UP0 LDCU.64 UR6, c[0x0][0x888] ;  /* 0x00011100ff0607ac */ /* 0x000e620008000a00 */
[----:B------:R-:W-:Y:S07]  /*5850*/  @UP0 UIMAD UR4, UR36, UR44, URZ ;  /* 0x0000002c240402a4 */ /* 0x000fee000f8e02ff */
[----:B------:R-:W-:Y:S01]  /*5860*/  @!P3 PRMT R88, R0, 0x7610, R88 ;  /* 0x000076100058b816 */ /* 0x000fe20000000058 */
[----:B-1----:R-:W-:Y:S03]  /*5870*/  @UP0 UIMAD.WIDE UR6, UR4, 0x4, UR6 ;  /* 0x00000004040608a5 */ /* 0x002fe6000f8e0206 */
[----:B------:R-:W1:Y:S03]  /*5880*/  @!UP0 LDCU UR4, c[0x0][0x880] ;  /* 0x00011000ff0487ac */ /* 0x000e660008000800 */
[----:B------:R-:W-:Y:S01]  /*5890*/  IMAD.U32 R2, RZ, RZ, UR6 ;  /* 0x00000006ff027e24 */ /* 0x000fe2000f8e00ff */
[----:B------:R-:W-:Y:S05]  /*58a0*/  MOV R3, UR7 ;  /* 0x0000000700037c02 */ /* 0x000fea0008000f00 */
[----:B-----5:R2:W5:Y:S02]  /*58b0*/  @P3 LDG.E R49, desc[UR46][R2.64] ;  /* 0x0000002e02313981 */ /* 0x020564000c1e1900 */
[----:B-12---:R-:W-:Y:S02]  /*58c0*/  @!P3 IMAD.U32 R49, RZ, RZ, UR4 ;  /* 0x00000004ff31be24 */ /* 0x006fe4000f8e00ff */
.L_x_94:
[----:B------:R-:W-:Y:S05]  /*58d0*/  @!P4 BRA `(.L_x_95) ;  /* 0x000000000020c947 */ /* 0x000fea0003800000 */
[----:B------:R-:W-:Y:S04]  /*58e0*/  ISETP.NE.U32.AND P3, PT, R80, RZ, PT ;  /* 0x000000ff5000720c */ /* 0x000fe80003f65070 */
[----:B------:R-:W-:Y:S11]  /*58f0*/  ISETP.NE.AND.EX P3, PT, R81, RZ, PT, P3 ;  /* 0x000000ff5100720c */ /* 0x000ff60003f65330 */
[----:B------:R-:W-:Y:S02]  /*5900*/  @!UPT UIADD3 URZ, UPT, UPT, URZ, URZ, URZ ;  /* 0x000000fffffff290 */ /* 0x000fe4000fffe0ff */
[----:B------:R-:W1:Y:S01]  /*5910*/  @P3 LDC.64 R2, c[0x0][0x8a8] ;  /* 0x00022a00ff023b82 */ /* 0x000e620000000a00 */
[----:B------:R-:W-:Y:S04]  /*5920*/  @P3 IMAD R0, R82, UR36, RZ ;  /* 0x0000002452003c24 */ /* 0x000fe8000f8e02ff */
[----:B-1----:R-:W-:Y:S05]  /*5930*/  @P3 IMAD.WIDE R2, R0, 0x4, R2 ;  /* 0x0000000400023825 */ /* 0x002fea00078e0202 */
[----:B-----5:R1:W5:Y:S02]  /*5940*/  @P3 LDG.E R47, desc[UR46][R2.64] ;  /* 0x0000002e022f3981 */ /* 0x020364000c1e1900 */
[----:B-1----:R-:W2:Y:S02]  /*5950*/  @!P3 LDC R47, c[0x0][0x8a0] ;  /* 0x00022800ff2fbb82 */ /* 0x002ea40000000800 */
.L_x_95:
[----:B-----5:R-:W-:Y:S01]  /*5960*/  FSETP.NEU.AND P3, PT, R49, RZ, PT ;  /* 0x000000ff3100720b */ /* 0x020fe20003f6d000 */
[----:B------:R-:W-:Y:S01]  /*5970*/  IMAD.SHL.U32 R66, R92, 0x2, RZ ;  /* 0x000000025c427824 */ /* 0x000fe200078e00ff */
[----:B------:R-:W-:Y:S01]  /*5980*/  SEL R4, RZ, 0xffffffff, P2 ;  /* 0xffffffffff047807 */ /* 0x000fe20001000000 */
[----:B------:R-:W-:Y:S01]  /*5990*/  BSSY B1, `(.L_x_96) ;  /* 0x0000043000017945 */ /* 0x000fe20003800000 */
[----:B------:R-:W-:Y:S01]  /*59a0*/  @P1 LOP3.LUT P2, RZ, R88, 0xff, RZ, 0xc0, !PT ;  /* 0x000000ff58ff1812 */ /* 0x000fe2000784c0ff */
[----:B------:R-:W-:Y:S01]  /*59b0*/  VIADD R107, R66, UR48 ;  /* 0x00000030426b7c36 */ /* 0x000fe20008000000 */
[----:B------:R-:W-:Y:S01]  /*59c0*/  @P1 SEL R0, RZ, 0xffffffff, P3 ;  /* 0xffffffffff001807 */ /* 0x000fe20001800000 */
[----:B------:R-:W-:Y:S01]  /*59d0*/  IMAD.MOV.U32 R67, RZ, RZ, 0x1 ;  /* 0x00000001ff437424 */ /* 0x000fe200078e00ff */
[----:B------:R-:W-:Y:S01]  /*59e0*/  LOP3.LUT R98, R98, 0x1, RZ, 0x3c, !PT ;  /* 0x0000000162627812 */ /* 0x000fe200078e3cff */
[----:B------:R-:W-:Y:S01]  /*59f0*/  IMAD.MOV.U32 R65, RZ, RZ, RZ ;  /* 0x000000ffff417224 */ /* 0x000fe200078e00ff */
[----:B------:R-:W-:Y:S02]  /*5a00*/  @P0 SEL R0, R4, R0, !P2 ;  /* 0x0000000004000207 */ /* 0x000fe40005000000 */
[----:B------:R-:W-:Y:S02]  /*5a10*/  CS2R R78, SRZ ;  /* 0x00000000004e7805 */ /* 0x000fe4000001ff00 */
[----:B------:R-:W-:Y:S02]  /*5a20*/  LEA R64, R45, UR48, 0x3 ;  /* 0x000000302d407c11 */ /* 0x000fe4000f8e18ff */
[----:B------:R-:W-:Y:S02]  /*5a30*/  CS2R R76, SRZ ;  /* 0x00000000004c7805 */ /* 0x000fe4000001ff00 */
[----:B------:R-:W-:Y:S02]  /*5a40*/  @P1 LOP3.LUT R0, R0, 0x1, RZ, 0xc0, !PT ;  /* 0x0000000100001812 */ /* 0x000fe400078ec0ff */
[----:B------:R-:W-:Y:S02]  /*5a50*/  CS2R R70, SRZ ;  /* 0x0000000000467805 */ /* 0x000fe4000001ff00 */
[----:B------:R-:W-:Y:S02]  /*5a60*/  SHF.L.U32 R2, R97, 0x1f, RZ ;  /* 0x0000001f61027819 */ /* 0x000fe400000006ff */
[----:B------:R-:W-:Y:S02]  /*5a70*/  CS2R R68, SRZ ;  /* 0x0000000000447805 */ /* 0x000fe4000001ff00 */
[----:B------:R-:W-:Y:S02]  /*5a80*/  ISETP.NE.U32.OR P6, PT, R0, 0x1, !P1 ;  /* 0x000000010000780c */ /* 0x000fe40004fc5470 */
[----:B------:R-:W-:Y:S02]  /*5a90*/  CS2R R62, SRZ ;  /* 0x00000000003e7805 */ /* 0x000fe4000001ff00 */
[----:B------:R-:W-:Y:S02]  /*5aa0*/  PLOP3.LUT P2, PT, PT, PT, UP1, 0x80, 0x8 ;  /* 0x000000000008781c */ /* 0x000fe40003f4f018 */
[----:B------:R-:W-:Y:S02]  /*5ab0*/  CS2R R60, SRZ ;  /* 0x00000000003c7805 */ /* 0x000fe4000001ff00 */
[----:B------:R-:W-:Y:S02]  /*5ac0*/  LEA.HI R48, R45, R45, RZ, 0x1 ;  /* 0x0000002d2d307211 */ /* 0x000fe400078f08ff */
[----:B------:R-:W-:Y:S02]  /*5ad0*/  CS2R R58, SRZ ;  /* 0x00000000003a7805 */ /* 0x000fe4000001ff00 */
[----:B------:R-:W-:Y:S02]  /*5ae0*/  LOP3.LUT P4, R103, R88, 0xff, RZ, 0xc0, !PT ;  /* 0x000000ff58677812 */ /* 0x000fe4000788c0ff */
[----:B------:R-:W-:Y:S02]  /*5af0*/  CS2R R56, SRZ ;  /* 0x0000000000387805 */ /* 0x000fe4000001ff00 */
[----:B------:R-:W-:Y:S01]  /*5b00*/  SEL R3, RZ, 0xffffffff, P3 ;  /* 0xffffffffff037807 */ /* 0x000fe20001800000 */
[----:B------:R-:W-:Y:S01]  /*5b10*/  VIADD R108, R107, 0x400 ;  /* 0x000004006b6c7836 */ /* 0x000fe20000000000 */
[----:B------:R-:W-:Y:S01]  /*5b20*/  P2R R105, PR, RZ, 0x40 ;  /* 0x00000040ff697803 */ /* 0x000fe20000000000 */
[----:B------:R-:W-:Y:S01]  /*5b30*/  IMAD.IADD R106, R99, 0x1, R107 ;  /* 0x00000001636a7824 */ /* 0x000fe200078e026b */
[----:B------:R-:W-:Y:S02]  /*5b40*/  @P6 SHF.L.U32 R0, R98, 0x1f, RZ ;  /* 0x0000001f62006819 */ /* 0x000fe400000006ff */
[----:B------:R-:W-:Y:S02]  /*5b50*/  @P2 SEL R3, R4, R3, !P4 ;  /* 0x0000000304032207 */ /* 0x000fe40006000000 */
[----:B------:R1:W3:Y:S02]  /*5b60*/  @P6 SYNCS.PHASECHK.TRANS64.TRYWAIT P1, [UR48+0x90], R0 ;  /* 0x00009000ff0065a7 */ /* 0x0002e40008021130 */
[----:B------:R-:W-:Y:S04]  /*5b70*/  LOP3.LUT R3, R3, 0x1, RZ, 0xc0, !PT ;  /* 0x0000000103037812 */ /* 0x000fe800078ec0ff */
[----:B------:R-:W-:Y:S04]  /*5b80*/  ISETP.NE.U32.AND P5, PT, R3, 0x1, PT ;  /* 0x000000010300780c */ /* 0x000fe80003fa5070 */
[----:B------:R-:W-:Y:S01]  /*5b90*/  P2R R72, PR, RZ, 0x20 ;  /* 0x00000020ff487803 */ /* 0x000fe20000000000 */
[----:B------:R4:W2:Y:S01]  /*5ba0*/  SYNCS.PHASECHK.TRANS64.TRYWAIT P0, [R64+URZ+0x100], R2 ;  /* 0x00010002400075a7 */ /* 0x0008a200080011ff */
[C---:B-1----:R-:W-:Y:S01]  /*5bb0*/  IMAD.SHL.U32 R0, R48.reuse, 0x80, RZ ;  /* 0x0000008030007824 */ /* 0x042fe200078e00ff */
[----:B------:R-:W-:Y:S04]  /*5bc0*/  LOP3.LUT R48, R48, 0xffe, RZ, 0xc0, !PT ;  /* 0x00000ffe30307812 */ /* 0x000fe800078ec0ff */
[----:B------:R-:W-:Y:S01]  /*5bd0*/  LOP3.LUT R0, R0, 0xffffff00, RZ, 0xc0, !PT ;  /* 0xffffff0000007812 */ /* 0x000fe200078ec0ff */
[----:B------:R-:W-:Y:S04]  /*5be0*/  IMAD.IADD R48, R45, 0x1, -R48 ;  /* 0x000000012d307824 */ /* 0x000fe800078e0a30 */
[----:B------:R-:W-:Y:S04]  /*5bf0*/  IMAD.IADD R0, R46, 0x1, R0 ;  /* 0x000000012e007824 */ /* 0x000fe800078e0200 */
[----:B------:R-:W-:Y:S01]  /*5c00*/  IMAD R48, R48, 0x100000, R0 ;  /* 0x0010000030307824 */ /* 0x000fe200078e0200 */
[----:B---3--:R-:W-:Y:S01]  /*5c10*/  @P6 SEL R67, RZ, 0x1, !P1 ;  /* 0x00000001ff436807 */ /* 0x008fe20004800000 */
[----:B----4-:R-:W-:Y:S06]  /*5c20*/  @!P6 BRA `(.L_x_97) ;  /* 0x000000000064e947 */ /* 0x010fec0003800000 */
[----:B------:R-:W-:Y:S01]  /*5c30*/  @P5 IMAD R5, R100, 0x2, R108 ;  /* 0x0000000264055824 */ /* 0x000fe200078e026c */
[----:B------:R-:W-:Y:S01]  /*5c40*/  ISETP.NE.AND P1, PT, R67, RZ, PT ;  /* 0x000000ff4300720c */ /* 0x000fe20003f25270 */
[----:B------:R-:W-:Y:S01]  /*5c50*/  IMAD.MOV.U32 R78, RZ, RZ, RZ ;  /* 0x000000ffff4e7224 */ /* 0x000fe200078e00ff */
[----:B------:R-:W-:Y:S01]  /*5c60*/  BSSY B0, `(.L_x_98) ;  /* 0x000000d000007945 */ /* 0x000fe20003800000 */
[----:B------:R-:W-:Y:S01]  /*5c70*/  @P5 IMAD.IADD R4, R99, 0x1, R5 ;  /* 0x0000000163045824 */ /* 0x000fe200078e0205 */
[----:B------:R-:W-:Y:S02]  /*5c80*/  CS2R R70, SRZ ;  /* 0x0000000000467805 */ /* 0x000fe4000001ff00 */
[----:B------:R-:W-:Y:S02]  /*5c90*/  CS2R R68, SRZ ;  /* 0x0000000000447805 */ /* 0x000fe4000001ff00 */
[----:B------:R-:W-:Y:S02]  /*5ca0*/  CS2R R76, SRZ ;  /* 0x00000000004c7805 */ /* 0x000fe4000001ff00 */
[----:B------:R-:W-:Y:S02]  /*5cb0*/  CS2R R58, SRZ ;  /* 0x00000000003a7805 */ /* 0x000fe4000001ff00 */
[----:B------:R-:W-:Y:S02]  /*5cc0*/  CS2R R56, SRZ ;  /* 0x0000000000387805 */ /* 0x000fe4000001ff00 */
[----:B------:R-:W-:Y:S02]  /*5cd0*/  CS2R R62, SRZ ;  /* 0x00000000003e7805 */ /* 0x000fe4000001ff00 */
[----:B------:R-:W-:Y:S01]  /*5ce0*/  CS2R R60, SRZ ;  /* 0x00000000003c7805 */ /* 0x000fe2000001ff00 */
[----:B------:R-:W-:Y:S06]  /*5cf0*/  @P1 BRA `(.L_x_99) ;  /* 0x00000000000c1947 */ /* 0x000fec0003800000 */
[----:B------:R-:W-:Y:S04]  /*5d00*/  SHF.L.U32 R3, R98, 0x1f, RZ ;  /* 0x0000001f62037819 */ /* 0x000fe800000006ff */
[----:B------:R-:W1:Y:S02]  /*5d10*/  SYNCS.PHASECHK.TRANS64.TRYWAIT P1, [UR48+0x90], R3 ;  /* 0x00009003ff0075a7 */ /* 0x000e640008021130 */
[----:B-1----:R-:W-:Y:S05]  /*5d20*/  @!P1 BRA `(.L_x_100) ;  /* 0x0000003c00f89947 */ /* 0x002fea0003800000 */
.L_x_99:
[----:B------:R-:W-:Y:S05]  /*5d30*/  BSYNC B0 ;  /* 0x0000000000007941 */ /* 0x000fea0003800000 */
.L_x_98:
[----:B------:R-:W-:Y:S01]  /*5d40*/  ISETP.NE.AND P1, PT, R72, RZ, PT ;  /* 0x000000ff4800720c */ /* 0x000fe20003f25270 */
[----:B------:R-:W-:Y:S11]  /*5d50*/  HFMA2 R65, -RZ, RZ, 0, 5.9604644775390625e-08 ;  /* 0x00000001ff417431 */ /* 0x000ff600000001ff */
[----:B------:R-:W-:Y:S01]  /*5d60*/  @!UPT UIADD3 URZ, UPT, UPT, URZ, URZ, URZ ;  /* 0x000000fffffff290 */ /* 0x000fe2000fffe0ff */
[----:B------:R-:W-:Y:S05]  /*5d70*/  @P1 WARPSYNC.ALL ;  /* 0x0000000000001948 */ /* 0x000fea0003800000 */
[----:B------:R3:W4:Y:S04]  /*5d80*/  @P1 LDSM.16.M88.4 R68, [R5] ;  /* 0x000000000544183b */ /* 0x0007280000000200 */
[----:B------:R3:W1:Y:S04]  /*5d90*/  @P1 LDSM.16.M88.4 R76, [R4] ;  /* 0x00000000044c183b */ /* 0x0006680000000200 */
[----:B------:R3:W1:Y:S04]  /*5da0*/  @P1 LDSM.16.M88.4 R56, [R66+UR48+0x400] ;  /* 0x000400304238183b */ /* 0x0006680008000200 */
[----:B------:R3:W1:Y:S02]  /*5db0*/  @P1 LDSM.16.M88.4 R60, [R106+0x400] ;  /* 0x000400006a3c183b */ /* 0x0006640000000200 */
.L_x_97:
[----:B------:R-:W-:Y:S05]  /*5dc0*/  BSYNC B1 ;  /* 0x0000000000017941 */ /* 0x000fea0003800000 */
.L_x_96:
[----:B-1----:R-:W-:Y:S04]  /*5dd0*/  SHF.R.U32.HI R0, RZ, 0x15, R48 ;  /* 0x00000015ff007819 */ /* 0x002fe80000011630 */
[----:B------:R-:W-:Y:S01]  /*5de0*/  LOP3.LUT P1, RZ, R0, 0x3, R93, 0x48, !PT ;  /* 0x0000000300ff7812 */ /* 0x000fe2000782485d */
[----:B------:R-:W-:Y:S01]  /*5df0*/  @!UPT UIADD3 URZ, UPT, UPT, URZ, URZ, URZ ;  /* 0x000000fffffff290 */ /* 0x000fe2000fffe0ff */
[----:B--2---:R-:W-:Y:S11]  /*5e00*/  @P0 BRA `(.L_x_101) ;  /* 0x0000000000080947 */ /* 0x004ff60003800000 */
[----:B------:R-:W1:Y:S02]  /*5e10*/  SYNCS.PHASECHK.TRANS64.TRYWAIT P0, [R64+URZ+0x100], R2 ;  /* 0x00010002400075a7 */ /* 0x000e6400080011ff */
[----:B-1----:R-:W-:Y:S05]  /*5e20*/  @!P0 BRA `(.L_x_102) ;  /* 0x0000003c00d08947 */ /* 0x002fea0003800000 */
.L_x_101:
[----:B------:R-:W-:Y:S05]  /*5e30*/  @!P1 BRA `(.L_x_103) ;  /* 0x0000000000409947 */ /* 0x000fea0003800000 */
[----:B------:R-:W3:Y:S01]  /*5e40*/  LDCU.64 UR8, c[0x4][0x70] ;  /* 0x01000e00ff0877ac */ /* 0x000ee20008000a00 */
[----:B------:R-:W-:Y:S01]  /*5e50*/  MOV R3, 0x0 ;  /* 0x0000000000037802 */ /* 0x000fe20000000f00 */
[----:B------:R-:W-:Y:S02]  /*5e60*/  HFMA2 R12, -RZ, RZ, 0, 5.9604644775390625e-08 ;  /* 0x00000001ff0c7431 */ /* 0x000fe400000001ff */
[----:B------:R-:W-:Y:S02]  /*5e70*/  IMAD.MOV.U32 R8, RZ, RZ, 0x192 ;  /* 0x00000192ff087424 */ /* 0x000fe400078e00ff */
[----:B------:R-:W-:Y:S01]  /*5e80*/  IMAD.MOV.U32 R13, RZ, RZ, RZ ;  /* 0x000000ffff0d7224 */ /* 0x000fe200078e00ff */
[----:B------:R-:W2:Y:S01]  /*5e90*/  LDCU.64 UR6, c[0x4][0x78] ;  /* 0x01000f00ff0677ac */ /* 0x000ea20008000a00 */
[----:B-1----:R-:W1:Y:S01]  /*5ea0*/  LDC.64 R2, c[0x4][R3] ;  /* 0x0100000003027b82 */ /* 0x002e620000000a00 */
[----:B------:R-:W5:Y:S01]  /*5eb0*/  LDCU.64 UR4, c[0x4][0x10] ;  /* 0x01000200ff0477ac */ /* 0x000f620008000a00 */
[----:B---3--:R-:W-:Y:S01]  /*5ec0*/  MOV R5, UR9 ;  /* 0x0000000900057c02 */ /* 0x008fe20008000f00 */
[----:B------:R-:W-:Y:S01]  /*5ed0*/  IMAD.U32 R4, RZ, RZ, UR8 ;  /* 0x00000008ff047e24 */ /* 0x000fe2000f8e00ff */
[----:B--2---:R-:W-:Y:S01]  /*5ee0*/  MOV R7, UR7 ;  /* 0x0000000700077c02 */ /* 0x004fe20008000f00 */
[----:B------:R-:W-:Y:S01]  /*5ef0*/  IMAD.U32 R6, RZ, RZ, UR6 ;  /* 0x00000006ff067e24 */ /* 0x000fe2000f8e00ff */
[----:B-----5:R-:W-:Y:S01]  /*5f00*/  MOV R11, UR5 ;  /* 0x00000005000b7c02 */ /* 0x020fe20008000f00 */
[----:B------:R-:W-:Y:S02]  /*5f10*/  IMAD.U32 R10, RZ, RZ, UR4 ;  /* 0x00000004ff0a7e24 */ /* 0x000fe4000f8e00ff */
[----:B------:R-:W-:Y:S07]  /*5f20*/  LEPC R20, `(.L_x_103) ;  /* 0x000000001014794e */ /* 0x000fee0000000000 */
[----:B-1--4-:R-:W-:Y:S05]  /*5f30*/  CALL.ABS.NOINC R2 ;  /* 0x0000000002007343 */ /* 0x012fea0003c00000 */
.L_x_103:
[----:B------:R-:W-:Y:S01]  /*5f40*/  SHF.L.U32 R50, R56, 0x10, RZ ;  /* 0x0000001038327819 */ /* 0x000fe200000006ff */
[----:B------:R-:W-:Y:S05]  /*5f50*/  WARPSYNC.ALL ;  /* 0x0000000000007948 */ /* 0x000fea0003800000 */
[----:B------:R-:W-:Y:S01]  /*5f60*/  R2UR UR4, R48 ;  /* 0x00000000300472ca */ /* 0x000fe200000e0000 */
[----:B------:R-:W-:Y:S01]  /*5f70*/  BSSY.RECONVERGENT B0, `(.L_x_104) ;  /* 0x000008b000007945 */ /* 0x000fe20003800200 */
[----:B------:R-:W-:Y:S02]  /*5f80*/  LOP3.LUT R51, R56, 0xffff0000, RZ, 0xc0, !PT ;  /* 0xffff000038337812 */ /* 0x000fe400078ec0ff */
[----:B------:R-:W-:Y:S02]  /*5f90*/  SHF.L.U32 R52, R57, 0x10, RZ ;  /* 0x0000001039347819 */ /* 0x000fe400000006ff */
[----:B------:R-:W-:Y:S02]  /*5fa0*/  SHF.L.U32 R73, R100, 0x1, RZ ;  /* 0x0000000164497819 */ /* 0x000fe400000006ff */
[----:B------:R-:W-:Y:S02]  /*5fb0*/  ISETP.NE.AND P0, PT, R101, RZ, PT ;  /* 0x000000ff6500720c */ /* 0x000fe40003f05270 */
[----:B------:R-:W-:Y:S03]  /*5fc0*/  IADD3 R108, PT, PT, R108, R73, RZ ;  /* 0x000000496c6c7210 */ /* 0x000fe60007ffe0ff */
[----:B---3--:R-:W2:Y:S01]  /*5fd0*/  LDTM.16dp256bit.x8 R4, tmem[UR4] ;  /* 0x00000004000479ee */ /* 0x008ea200081a0000 */
[----:B------:R-:W-:Y:S01]  /*5fe0*/  IADD3 R109, PT, PT, R99, R108, RZ ;  /* 0x0000006c636d7210 */ /* 0x000fe20007ffe0ff */
[C---:B--2---:R-:W-:Y:S01]  /*5ff0*/  FMUL R0, R47.reuse, R4 ;  /* 0x000000042f007220 */ /* 0x044fe20000400000 */
[C---:B-1----:R-:W-:Y:S01]  /*6000*/  FMUL R2, R47.reuse, R5 ;  /* 0x000000052f027220 */ /* 0x042fe20000400000 */
[C---:B------:R-:W-:Y:S01]  /*6010*/  FMUL R4, R47.reuse, R8 ;  /* 0x000000082f047220 */ /* 0x040fe20000400000 */
[C---:B------:R-:W-:Y:S01]  /*6020*/  FMUL R3, R47.reuse, R6 ;  /* 0x000000062f037220 */ /* 0x040fe20000400000 */
[C---:B------:R-:W-:Y:S01]  /*6030*/  FMUL R5, R47.reuse, R9 ;  /* 0x000000092f057220 */ /* 0x040fe20000400000 */
[C---:B------:R-:W-:Y:S01]  /*6040*/  FMUL R8, R47.reuse, R12 ;  /* 0x0000000c2f087220 */ /* 0x040fe20000400000 */
[C---:B------:R-:W-:Y:S01]  /*6050*/  FMUL R6, R47.reuse, R10 ;  /* 0x0000000a2f067220 */ /* 0x040fe20000400000 */
[C---:B------:R-:W-:Y:S01]  /*6060*/  FMUL R9, R47.reuse, R13 ;  /* 0x0000000d2f097220 */ /* 0x040fe20000400000 */
[----:B------:R-:W-:Y:S01]  /*6070*/  FMUL R12, R47, R16 ;  /* 0x000000102f0c7220 */ /* 0x000fe20000400000 */
[----:B------:R-:W-:Y:S01]  /*6080*/  FFMA R0, R49, R50, R0 ;  /* 0x0000003231007223 */ /* 0x000fe20000000000 */
[C---:B------:R-:W-:Y:S01]  /*6090*/  FMUL R10, R47.reuse, R14 ;  /* 0x0000000e2f0a7220 */ /* 0x040fe20000400000 */
[C---:B------:R-:W-:Y:S01]  /*60a0*/  FMUL R13, R47.reuse, R17 ;  /* 0x000000112f0d7220 */ /* 0x040fe20000400000 */
[----:B------:R-:W-:Y:S01]  /*60b0*/  FMUL R16, R47, R20 ;  /* 0x000000142f107220 */ /* 0x000fe20000400000 */
[----:B------:R-:W-:Y:S01]  /*60c0*/  FFMA R2, R49, R51, R2 ;  /* 0x0000003331027223 */ /* 0x000fe20000000002 */
[C---:B------:R-:W-:Y:S01]  /*60d0*/  FMUL R14, R47.reuse, R18 ;  /* 0x000000122f0e7220 */ /* 0x040fe20000400000 */
[C---:B------:R-:W-:Y:S01]  /*60e0*/  FMUL R17, R47.reuse, R21 ;  /* 0x000000152f117220 */ /* 0x040fe20000400000 */
[C---:B------:R-:W-:Y:S01]  /*60f0*/  FMUL R20, R47.reuse, R24 ;  /* 0x000000182f147220 */ /* 0x040fe20000400000 */
[C---:B------:R-:W-:Y:S01]  /*6100*/  FMUL R18, R47.reuse, R22 ;  /* 0x000000162f127220 */ /* 0x040fe20000400000 */
[C---:B------:R-:W-:Y:S01]  /*6110*/  FMUL R21, R47.reuse, R25 ;  /* 0x000000192f157220 */ /* 0x040fe20000400000 */
[C---:B------:R-:W-:Y:S01]  /*6120*/  FMUL R24, R47.reuse, R28 ;  /* 0x0000001c2f187220 */ /* 0x040fe20000400000 */
[C---:B------:R-:W-:Y:S01]  /*6130*/  FMUL R22, R47.reuse, R26 ;  /* 0x0000001a2f167220 */ /* 0x040fe20000400000 */
[C---:B------:R-:W-:Y:S01]  /*6140*/  FMUL R25, R47.reuse, R29 ;  /* 0x0000001d2f197220 */ /* 0x040fe20000400000 */
[----:B------:R-:W-:Y:S01]  /*6150*/  FMUL R28, R47, R32 ;  /* 0x000000202f1c7220 */ /* 0x000fe20000400000 */
[----:B------:R-:W-:Y:S01]  /*6160*/  LOP3.LUT R32, R57, 0xffff0000, RZ, 0xc0, !PT ;  /* 0xffff000039207812 */ /* 0x000fe200078ec0ff */
[C---:B------:R-:W-:Y:S01]  /*6170*/  FMUL R26, R47.reuse, R30 ;  /* 0x0000001e2f1a7220 */ /* 0x040fe20000400000 */
[----:B------:R-:W-:Y:S01]  /*6180*/  FMUL R29, R47, R33 ;  /* 0x000000212f1d7220 */ /* 0x000fe20000400000 */
[----:B------:R-:W-:Y:S01]  /*6190*/  SHF.L.U32 R33, R58, 0x10, RZ ;  /* 0x000000103a217819 */ /* 0x000fe200000006ff */
[----:B------:R-:W-:Y:S01]  /*61a0*/  FFMA R3, R49, R52, R3 ;  /* 0x0000003431037223 */ /* 0x000fe20000000003 */
[----:B------:R-:W-:Y:S01]  /*61b0*/  F2FP.BF16.F32.PACK_AB R52, R2, R0 ;  /* 0x000000000234723e */ /* 0x000fe200000010ff */
[----:B------:R-:W-:Y:S01]  /*61c0*/  FMUL R7, R47, R7 ;  /* 0x000000072f077220 */ /* 0x000fe20000400000 */
[----:B------:R-:W-:Y:S01]  /*61d0*/  SHF.L.U32 R0, R59, 0x10, RZ ;  /* 0x000000103b007819 */ /* 0x000fe200000006ff */
[----:B------:R-:W-:Y:S01]  /*61e0*/  FMUL R30, R47, R34 ;  /* 0x000000222f1e7220 */ /* 0x000fe20000400000 */
[----:B------:R-:W-:Y:S01]  /*61f0*/  LOP3.LUT R34, R58, 0xffff0000, RZ, 0xc0, !PT ;  /* 0xffff00003a227812 */ /* 0x000fe200078ec0ff */
[----:B------:R-:W-:Y:S01]  /*6200*/  FFMA R7, R49, R32, R7 ;  /* 0x0000002031077223 */ /* 0x000fe20000000007 */
[----:B------:R-:W-:Y:S01]  /*6210*/  LOP3.LUT R2, R59, 0xffff0000, RZ, 0xc0, !PT ;  /* 0xffff00003b027812 */ /* 0x000fe200078ec0ff */
[----:B------:R-:W-:Y:S01]  /*6220*/  FFMA R4, R49, R33, R4 ;  /* 0x0000002131047223 */ /* 0x000fe20000000004 */
[----:B------:R-:W-:Y:S01]  /*6230*/  FMUL R11, R47, R11 ;  /* 0x0000000b2f0b7220 */ /* 0x000fe20000400000 */
[----:B------:R-:W-:Y:S01]  /*6240*/  FFMA R5, R49, R34, R5 ;  /* 0x0000002231057223 */ /* 0x000fe20000000005 */
[----:B------:R-:W-:Y:S01]  /*6250*/  F2FP.BF16.F32.PACK_AB R53, R7, R3 ;  /* 0x000000030735723e */ /* 0x000fe200000010ff */
[C---:B------:R-:W-:Y:S01]  /*6260*/  FFMA R6, R49.reuse, R0, R6 ;  /* 0x0000000031067223 */ /* 0x040fe20000000006 */
[C---:B------:R-:W-:Y:S01]  /*6270*/  SHF.L.U32 R0, R60.reuse, 0x10, RZ ;  /* 0x000000103c007819 */ /* 0x040fe200000006ff */
[----:B------:R-:W-:Y:S01]  /*6280*/  FFMA R11, R49, R2, R11 ;  /* 0x00000002310b7223 */ /* 0x000fe2000000000b */
[----:B------:R-:W-:Y:S01]  /*6290*/  LOP3.LUT R2, R60, 0xffff0000, RZ, 0xc0, !PT ;  /* 0xffff00003c027812 */ /* 0x000fe200078ec0ff */
[----:B------:R-:W-:Y:S01]  /*62a0*/  FMUL R15, R47, R15 ;  /* 0x0000000f2f0f7220 */ /* 0x000fe20000400000 */
[----:B------:R-:W-:Y:S01]  /*62b0*/  SHF.L.U32 R3, R61, 0x10, RZ ;  /* 0x000000103d037819 */ /* 0x000fe200000006ff */
[----:B------:R-:W-:Y:S01]  /*62c0*/  FFMA R8, R49, R0, R8 ;  /* 0x0000000031087223 */ /* 0x000fe20000000008 */
[----:B------:R-:W-:Y:S01]  /*62d0*/  LOP3.LUT R0, R61, 0xffff0000, RZ, 0xc0, !PT ;  /* 0xffff00003d007812 */ /* 0x000fe200078ec0ff */
[C---:B------:R-:W-:Y:S01]  /*62e0*/  FFMA R9, R49.reuse, R2, R9 ;  /* 0x0000000231097223 */ /* 0x040fe20000000009 */
[C---:B------:R-:W-:Y:S01]  /*62f0*/  SHF.L.U32 R2, R62.reuse, 0x10, RZ ;  /* 0x000000103e027819 */ /* 0x040fe200000006ff */
[----:B------:R-:W-:Y:S01]  /*6300*/  FFMA R10, R49, R3, R10 ;  /* 0x00000003310a7223 */ /* 0x000fe2000000000a */
[----:B------:R-:W-:Y:S01]  /*6310*/  SHF.L.U32 R3, R63, 0x10, RZ ;  /* 0x000000103f037819 */ /* 0x000fe200000006ff */
[C---:B------:R-:W-:Y:S01]  /*6320*/  FFMA R15, R49.reuse, R0, R15 ;  /* 0x00000000310f7223 */ /* 0x040fe2000000000f */
[----:B------:R-:W-:Y:S01]  /*6330*/  LOP3.LUT R0, R62, 0xffff0000, RZ, 0xc0, !PT ;  /* 0xffff00003e007812 */ /* 0x000fe200078ec0ff */
[----:B------:R-:W-:Y:S01]  /*6340*/  FFMA R12, R49, R2, R12 ;  /* 0x00000002310c7223 */ /* 0x000fe2000000000c */
[C---:B----4-:R-:W-:Y:S01]  /*6350*/  SHF.L.U32 R2, R68.reuse, 0x10, RZ ;  /* 0x0000001044027819 */ /* 0x050fe200000006ff */
[----:B------:R-:W-:Y:S01]  /*6360*/  FMUL R19, R47, R19 ;  /* 0x000000132f137220 */ /* 0x000fe20000400000 */
[----:B------:R-:W-:Y:S01]  /*6370*/  F2FP.BF16.F32.PACK_AB R54, R5, R4 ;  /* 0x000000040536723e */ /* 0x000fe200000010ff */
[----:B------:R-:W-:Y:S01]  /*6380*/  FFMA R13, R49, R0, R13 ;  /* 0x00000000310d7223 */ /* 0x000fe2000000000d */
[----:B------:R-:W-:Y:S01]  /*6390*/  LOP3.LUT R0, R63, 0xffff0000, RZ, 0xc0, !PT ;  /* 0xffff00003f007812 */ /* 0x000fe200078ec0ff */
[----:B------:R-:W-:Y:S01]  /*63a0*/  FFMA R14, R49, R3, R14 ;  /* 0x00000003310e7223 */ /* 0x000fe2000000000e */
[----:B------:R-:W-:Y:S01]  /*63b0*/  LOP3.LUT R3, R68, 0xffff0000, RZ, 0xc0, !PT ;  /* 0xffff000044037812 */ /* 0x000fe200078ec0ff */
[----:B------:R-:W-:Y:S01]  /*63c0*/  FMUL R23, R47, R23 ;  /* 0x000000172f177220 */ /* 0x000fe20000400000 */
[----:B------:R-:W-:Y:S01]  /*63d0*/  F2FP.BF16.F32.PACK_AB R55, R11, R6 ;  /* 0x000000060b37723e */ /* 0x000fe200000010ff */
[----:B------:R-:W-:Y:S01]  /*63e0*/  FFMA R19, R49, R0, R19 ;  /* 0x0000000031137223 */ /* 0x000fe20000000013 */
[----:B------:R-:W-:Y:S01]  /*63f0*/  SHF.L.U32 R0, R69, 0x10, RZ ;  /* 0x0000001045007819 */ /* 0x000fe200000006ff */
[----:B------:R-:W-:Y:S01]  /*6400*/  FFMA R16, R49, R2, R16 ;  /* 0x0000000231107223 */ /* 0x000fe20000000010 */
[----:B------:R-:W-:Y:S01]  /*6410*/  LOP3.LUT R2, R69, 0xffff0000, RZ, 0xc0, !PT ;  /* 0xffff000045027812 */ /* 0x000fe200078ec0ff */
[----:B------:R-:W-:Y:S01]  /*6420*/  FFMA R17, R49, R3, R17 ;  /* 0x0000000331117223 */ /* 0x000fe20000000011 */
[----:B------:R-:W-:Y:S01]  /*6430*/  SHF.L.U32 R3, R71, 0x10, RZ ;  /* 0x0000001047037819 */ /* 0x000fe200000006ff */
        /* <DEDUP_REMOVED lines=15> */
[C---:B------:R-:W-:Y:S01]  /*6530*/  SHF.L.U32 R2, R78.reuse, 0x10, RZ ;  /* 0x000000104e027819 */ /* 0x040fe200000006ff */
[----:B------:R-:W-:Y:S01]  /*6540*/  FMUL R31, R47, R31 ;  /* 0x0000001f2f1f7220 */ /* 0x000fe20000400000 */
[----:B------:R-:W-:Y:S01]  /*6550*/  F2FP.BF16.F32.PACK_AB R8, R9, R8 ;  /* 0x000000080908723e */ /* 0x000fe200000010ff */
[----:B------:R1:W-:Y:S01]  /*6560*/  STSM.16.M88.4 [R107+0x400], R52 ;  /* 0x000400346b007844 */ /* 0x0003e20000000200 */
        /* <DEDUP_REMOVED lines=8> */
[----:B------:R-:W-:Y:S01]  /*65f0*/  LOP3.LUT R0, R79, 0xffff0000, RZ, 0xc0, !PT ;  /* 0xffff00004f007812 */ /* 0x000fe200078ec0ff */
[----:B------:R-:W-:Y:S01]  /*6600*/  FFMA R28, R49, R2, R28 ;  /* 0x00000002311c7223 */ /* 0x000fe2000000001c */
[----:B------:R-:W-:Y:S01]  /*6610*/  F2FP.BF16.F32.PACK_AB R11, R19, R14 ;  /* 0x0000000e130b723e */ /* 0x000fe200000010ff */
[----:B------:R-:W-:Y:S01]  /*6620*/  FFMA R29, R49, R3, R29 ;  /* 0x00000003311d7223 */ /* 0x000fe2000000001d */
[----:B------:R-:W-:Y:S01]  /*6630*/  F2FP.BF16.F32.PACK_AB R16, R17, R16 ;  /* 0x000000101110723e */ /* 0x000fe200000010ff */
[----:B------:R-:W-:Y:S01]  /*6640*/  FFMA R30, R49, R4, R30 ;  /* 0x00000004311e7223 */ /* 0x000fe2000000001e */
[----:B------:R-:W-:Y:S01]  /*6650*/  F2FP.BF16.F32.PACK_AB R17, R23, R18 ;  /* 0x000000121711723e */ /* 0x000fe200000010ff */
[----:B------:R1:W-:Y:S01]  /*6660*/  STSM.16.M88.4 [R106+0x400], R8 ;  /* 0x000400086a007844 */ /* 0x0003e20000000200 */
[----:B------:R-:W-:Y:S01]  /*6670*/  FFMA R35, R49, R0, R35 ;  /* 0x0000000031237223 */ /* 0x000fe20000000023 */
[----:B------:R-:W-:Y:S02]  /*6680*/  F2FP.BF16.F32.PACK_AB R18, R21, R20 ;  /* 0x000000141512723e */ /* 0x000fe400000010ff */
[----:B------:R-:W-:Y:S02]  /*6690*/  F2FP.BF16.F32.PACK_AB R19, R27, R22 ;  /* 0x000000161b13723e */ /* 0x000fe400000010ff */
[----:B------:R-:W-:Y:S02]  /*66a0*/  F2FP.BF16.F32.PACK_AB R24, R25, R24 ;  /* 0x000000181918723e */ /* 0x000fe400000010ff */
[----:B------:R-:W-:Y:S01]  /*66b0*/  F2FP.BF16.F32.PACK_AB R25, R31, R26 ;  /* 0x0000001a1f19723e */ /* 0x000fe200000010ff */
[----:B------:R1:W-:Y:S01]  /*66c0*/  STSM.16.M88.4 [R108], R16 ;  /* 0x000000106c007844 */ /* 0x0003e20000000200 */
[----:B------:R-:W-:Y:S02]  /*66d0*/  F2FP.BF16.F32.PACK_AB R26, R29, R28 ;  /* 0x0000001c1d1a723e */ /* 0x000fe400000010ff */
[----:B------:R-:W-:Y:S05]  /*66e0*/  F2FP.BF16.F32.PACK_AB R27, R35, R30 ;  /* 0x0000001e231b723e */ /* 0x000fea00000010ff */
[----:B------:R1:W-:Y:S01]  /*66f0*/  STSM.16.M88.4 [R109], R24 ;  /* 0x000000186d007844 */ /* 0x0003e20000000200 */
[----:B------:R-:W-:Y:S01]  /*6700*/  @!PT LDS RZ, [RZ] ;  /* 0x00000000fffff984 */ /* 0x000fe20000000800 */
[----:B------:R-:W-:Y:S01]  /*6710*/  @!PT LDS RZ, [RZ] ;  /* 0x00000000fffff984 */ /* 0x000fe20000000800 */
[----:B------:R-:W-:Y:S01]  /*6720*/  @!PT LDS RZ, [RZ] ;  /* 0x00000000fffff984 */ /* 0x000fe20000000800 */
[----:B------:R-:W-:Y:S01]  /*6730*/  @!PT LDS RZ, [RZ] ;  /* 0x00000000fffff984 */ /* 0x000fe20000000800 */
[----:B------:R2:W-:Y:S07]  /*6740*/  MEMBAR.ALL.CTA ;  /* 0x0000000000007992 */ /* 0x0005ee0000008000 */
[----:B--2---:R-:W2:Y:S02]  /*6750*/  FENCE.VIEW.ASYNC.S ;  /* 0x00000000000073c6 */ /* 0x004ea40000000000 */
[----:B--2---:R-:W-:Y:S06]  /*6760*/  BAR.SYNC.DEFER_BLOCKING 0x1, 0x80 ;  /* 0x0042000000007b1d */ /* 0x004fec0000010000 */
[----:B------:R-:W-:Y:S05]  /*6770*/  @P0 BRA `(.L_x_105) ;  /* 0x0000000000280947 */ /* 0x000fea0003800000 */
[----:B------:R-:W-:Y:S02]  /*6780*/  UIADD3 UR4, UPT, UPT, UR48, 0x400, URZ ;  /* 0x0000040030047890 */ /* 0x000fe4000fffe0ff */
[----:B------:R-:W-:Y:S01]  /*6790*/  UIADD3 UR6, UP0, UPT, UR52, 0x680, URZ ;  /* 0x0000068034067890 */ /* 0x000fe2000ff1e0ff */
[----:B------:R-:W-:Y:S03]  /*67a0*/  UMOV UR43, UR36 ;  /* 0x00000024002b7c82 */ /* 0x000fe60008000000 */
[----:B------:R-:W-:Y:S01]  /*67b0*/  MOV R94, UR4 ;  /* 0x00000004005e7c02 */ /* 0x000fe20008000f00 */
[----:B------:R-:W-:Y:S03]  /*67c0*/  UIADD3.X UR7, UPT, UPT, URZ, UR53, URZ, UP0, !UPT ;  /* 0x00000035ff077290 */ /* 0x000fe600087fe4ff */
[----:B------:R-:W-:Y:S11]  /*67d0*/  R2UR UR40, R94 ;  /* 0x000000005e2872ca */ /* 0x000ff600000e0000 */
[----:B------:R-:W-:Y:S02]  /*67e0*/  @!UPT UIADD3 URZ, UPT, UPT, URZ, URZ, URZ ;  /* 0x000000fffffff290 */ /* 0x000fe4000fffe0ff */
[----:B------:R2:W-:Y:S01]  /*67f0*/  UTMASTG.3D [UR40], [UR6] ;  /* 0x00000028060073b5 */ /* 0x0005e20008010000 */
[----:B------:R0:W-:Y:S01]  /*6800*/  UTMACMDFLUSH ;  /* 0x00000000000079b7 */ /* 0x0001e20000000000 */
[----:B--2---:R-:W-:Y:S04]  /*6810*/  DEPBAR.LE SB0, 0x1 ;  /* 0x000080400000791a */ /* 0x004fe80000000000 */
.L_x_105:
[----:B------:R-:W-:Y:S05]  /*6820*/  BSYNC.RECONVERGENT B0 ;  /* 0x0000000000007941 */ /* 0x000fea0003800200 */
.L_x_104:
[----:B------:R-:W-:Y:S01]  /*6830*/  BAR.SYNC.DEFER_BLOCKING 0x1, 0x80 ;  /* 0x0042000000007b1d */ /* 0x000fe20000010000 */
[----:B------:R-:W-:Y:S01]  /*6840*/  ISETP.NE.AND P1, PT, R105, RZ, PT ;  /* 0x000000ff6900720c */ /* 0x000fe20003f25270 */
[----:B------:R-:W-:Y:S01]  /*6850*/  UISETP.NE.AND UP0, UPT, UR49, URZ, UPT ;  /* 0x000000ff3100728c */ /* 0x000fe2000bf05270 */
[----:B------:R-:W-:Y:S11]  /*6860*/  LEA R2, R65, UR48, 0x3 ;  /* 0x0000003041027c11 */ /* 0x000ff6000f8e18ff */
[----:B------:R-:W-:Y:S01]  /*6870*/  @P1 SHF.L.U32 R3, R98, 0x1f, RZ ;  /* 0x0000001f62031819 */ /* 0x000fe200000006ff */
[----:B------:R-:W-:Y:S06]  /*6880*/  BRA.U !UP0, `(.L_x_106) ;  /* 0x0000000108247547 */ /* 0x000fec000b800000 */
[----:B------:R-:W-:Y:S01]  /*6890*/  IMAD.U32 R4, RZ, RZ, UR51 ;  /* 0x00000033ff047e24 */ /* 0x000fe2000f8e00ff */
[----:B------:R-:W-:Y:S01]  /*68a0*/  MOV R0, UR37 ;  /* 0x0000002500007c02 */ /* 0x000fe20008000f00 */
[----:B------:R-:W-:Y:S03]  /*68b0*/  UIADD3 UR51, UPT, UPT, UR51, 0x1, URZ ;  /* 0x0000000133337890 */ /* 0x000fe6000fffe0ff */
[----:B------:R-:W-:Y:S01]  /*68c0*/  @P1 LEA R4, R4, UR48, 0x3 ;  /* 0x0000003004041c11 */ /* 0x000fe2000f8e18ff */
[----:B------:R-:W-:Y:S04]  /*68d0*/  UISETP.NE.AND UP0, UPT, UR51, 0x4, UPT ;  /* 0x000000043300788c */ /* 0x000fe8000bf05270 */
[----:B------:R-:W-:Y:S01]  /*68e0*/  @P1 VIADD R4, R4, 0xb0 ;  /* 0x000000b004041836 */ /* 0x000fe20000000000 */
[----:B------:R-:W-:Y:S04]  /*68f0*/  USEL UR51, UR51, URZ, UP0 ;  /* 0x000000ff33337287 */ /* 0x000fe80008000000 */
[----:B------:R-:W-:Y:S04]  /*6900*/  @P1 PRMT R0, R0, 0x654, R4 ;  /* 0x0000065400001816 */ /* 0x000fe80000000004 */
[----:B------:R2:W-:Y:S04]  /*6910*/  @P1 SYNCS.ARRIVE.TRANS64.RED.A1T0 RZ, [R0+URZ], RZ ;  /* 0x000000ff00ff19a7 */ /* 0x0005e800081004ff */
.L_x_106:
[----:B------:R-:W3:Y:S01]  /*6920*/  @P1 SYNCS.PHASECHK.TRANS64.TRYWAIT P0, [R2+URZ+0x90], R3 ;  /* 0x00009003020015a7 */ /* 0x000ee200080011ff */
[----:B------:R-:W-:Y:S01]  /*6930*/  BSSY B1, `(.L_x_107) ;  /* 0x0000017000017945 */ /* 0x000fe20003800000 */
[----:B---3--:R-:W-:Y:S03]  /*6940*/  @P1 SEL R67, RZ, 0x1, !P0 ;  /* 0x00000001ff431807 */ /* 0x008fe60004000000 */
[----:B------:R-:W-:Y:S05]  /*6950*/  @!P1 BRA `(.L_x_108) ;  /* 0x0000000000509947 */ /* 0x000fea0003800000 */
[----:B------:R-:W-:Y:S01]  /*6960*/  ISETP.NE.AND P1, PT, R72, RZ, PT ;  /* 0x000000ff4800720c */ /* 0x000fe20003f25270 */
[----:B------:R-:W-:Y:S01]  /*6970*/  BSSY B0, `(.L_x_109) ;  /* 0x000000a000007945 */ /* 0x000fe20003800000 */
[----:B------:R-:W-:Y:S11]  /*6980*/  ISETP.NE.AND P0, PT, R67, RZ, PT ;  /* 0x000000ff4300720c */ /* 0x000ff60003f05270 */
[----:B------:R-:W-:Y:S04]  /*6990*/  @P1 IMAD R5, R65, 0x2000, R66 ;  /* 0x0000200041051824 */ /* 0x000fe800078e0242 */
[----:B------:R-:W-:Y:S05]  /*69a0*/  @P1 VIADD R4, R5, UR48 ;  /* 0x0000003005041c36 */ /* 0x000fea0008000000 */
[----:B------:R-:W-:Y:S01]  /*69b0*/  @P1 IADD3 R3, PT, PT, R73, R4, RZ ;  /* 0x0000000449031210 */ /* 0x000fe20007ffe0ff */
[----:B------:R-:W-:Y:S01]  /*69c0*/  @P1 IMAD.IADD R4, R99, 0x1, R4 ;  /* 0x0000000163041824 */ /* 0x000fe200078e0204 */
[----:B------:R-:W-:Y:S06]  /*69d0*/  @P0 BRA `(.L_x_110) ;  /* 0x00000000000c0947 */ /* 0x000fec0003800000 */
[----:B--2---:R-:W-:Y:S04]  /*69e0*/  SHF.L.U32 R0, R98, 0x1f, RZ ;  /* 0x0000001f62007819 */ /* 0x004fe800000006ff */
[----:B------:R-:W2:Y:S02]  /*69f0*/  SYNCS.PHASECHK.TRANS64.TRYWAIT P0, [R2+URZ+0x90], R0 ;  /* 0x00009000020075a7 */ /* 0x000ea400080011ff */
[----:B--2---:R-:W-:Y:S05]  /*6a00*/  @!P0 BRA `(.L_x_111) ;  /* 0x0000003000ec8947 */ /* 0x004fea0003800000 */
.L_x_110:
[----:B------:R-:W-:Y:S05]  /*6a10*/  BSYNC B0 ;  /* 0x0000000000007941 */ /* 0x000fea0003800000 */
.L_x_109:
[----:B------:R-:W-:Y:S02]  /*6a20*/  ISETP.NE.AND P0, PT, R72, RZ, PT ;  /* 0x000000ff4800720c */ /* 0x000fe40003f05270 */
[----:B------:R-:W-:Y:S11]  /*6a30*/  IADD3 R65, PT, PT, R65, 0x1, RZ ;  /* 0x0000000141417810 */ /* 0x000ff60007ffe0ff */
[----:B--2---:R-:W-:Y:S01]  /*6a40*/  @P0 IMAD.IADD R0, R99, 0x1, R3 ;  /* 0x0000000163000824 */ /* 0x004fe200078e0203 */
[----:B------:R-:W-:Y:S05]  /*6a50*/  @P0 WARPSYNC.ALL ;  /* 0x0000000000000948 */ /* 0x000fea0003800000 */
[----:B------:R3:W4:Y:S04]  /*6a60*/  @P0 LDSM.16.M88.4 R56, [R5+UR48+0x400] ;  /* 0x000400300538083b */ /* 0x0007280008000200 */
[----:B------:R3:W2:Y:S04]  /*6a70*/  @P0 LDSM.16.M88.4 R60, [R4+0x400] ;  /* 0x00040000043c083b */ /* 0x0006a80000000200 */
[----:B------:R3:W1:Y:S04]  /*6a80*/  @P0 LDSM.16.M88.4 R68, [R3+0x400] ;  /* 0x000400000344083b */ /* 0x0006680000000200 */
[----:B------:R3:W1:Y:S02]  /*6a90*/  @P0 LDSM.16.M88.4 R76, [R0+0x400] ;  /* 0x00040000004c083b */ /* 0x0006640000000200 */
.L_x_108:
[----:B------:R-:W-:Y:S05]  /*6aa0*/  BSYNC B1 ;  /* 0x0000000000017941 */ /* 0x000fea0003800000 */
.L_x_107:
[----:B--23--:R-:W-:Y:S05]  /*6ab0*/  VIADD R0, R48, 0x40 ;  /* 0x0000004030007836 */ /* 0x00cfea0000000000 */
[----:B------:R-:W-:Y:S04]  /*6ac0*/  SHF.R.U32.HI R0, RZ, 0x15, R0 ;  /* 0x00000015ff007819 */ /* 0x000fe80000011600 */
[----:B------:R-:W-:Y:S11]  /*6ad0*/  LOP3.LUT P0, RZ, R0, 0x3, R93, 0x48, !PT ;  /* 0x0000000300ff7812 */ /* 0x000ff6000780485d */
[----:B------:R-:W-:Y:S02]  /*6ae0*/  @!UPT UIADD3 URZ, UPT, UPT, URZ, URZ, URZ ;  /* 0x000000fffffff290 */ /* 0x000fe4000fffe0ff */
[----:B------:R-:W-:Y:S05]  /*6af0*/  @!P0 BRA `(.L_x_112) ;  /* 0x0000000000408947 */ /* 0x000fea0003800000 */
[----:B------:R-:W2:Y:S01]  /*6b00*/  LDCU.64 UR8, c[0x4][0x70] ;  /* 0x01000e00ff0877ac */ /* 0x000ea20008000a00 */
[----:B------:R-:W-:Y:S01]  /*6b10*/  MOV R3, 0x0 ;  /* 0x0000000000037802 */ /* 0x000fe20000000f00 */
[----:B------:R-:W-:Y:S02]  /*6b20*/  HFMA2 R12, -RZ, RZ, 0, 5.9604644775390625e-08 ;  /* 0x00000001ff0c7431 */ /* 0x000fe400000001ff */
[----:B-1----:R-:W-:Y:S02]  /*6b30*/  IMAD.MOV.U32 R8, RZ, RZ, 0x192 ;  /* 0x00000192ff087424 */ /* 0x002fe400078e00ff */
[----:B------:R-:W-:Y:S01]  /*6b40*/  IMAD.MOV.U32 R13, RZ, RZ, RZ ;  /* 0x000000ffff0d7224 */ /* 0x000fe200078e00ff */
[----:B------:R-:W1:Y:S01]  /*6b50*/  LDCU.64 UR6, c[0x4][0x78] ;  /* 0x01000f00ff0677ac */ /* 0x000e620008000a00 */
[----:B------:R-:W3:Y:S01]  /*6b60*/  LDC.64 R2, c[0x4][R3] ;  /* 0x0100000003027b82 */ /* 0x000ee20000000a00 */
[----:B------:R-:W5:Y:S01]  /*6b70*/  LDCU.64 UR4, c[0x4][0x10] ;  /* 0x01000200ff0477ac */ /* 0x000f620008000a00 */
[----:B--2---:R-:W-:Y:S01]  /*6b80*/  MOV R5, UR9 ;  /* 0x0000000900057c02 */ /* 0x004fe20008000f00 */
[----:B------:R-:W-:Y:S01]  /*6b90*/  IMAD.U32 R4, RZ, RZ, UR8 ;  /* 0x00000008ff047e24 */ /* 0x000fe2000f8e00ff */
[----:B-1----:R-:W-:Y:S01]  /*6ba0*/  MOV R7, UR7 ;  /* 0x0000000700077c02 */ /* 0x002fe20008000f00 */
[----:B------:R-:W-:Y:S01]  /*6bb0*/  IMAD.U32 R6, RZ, RZ, UR6 ;  /* 0x00000006ff067e24 */ /* 0x000fe2000f8e00ff */
[----:B-----5:R-:W-:Y:S01]  /*6bc0*/  MOV R11, UR5 ;  /* 0x00000005000b7c02 */ /* 0x020fe20008000f00 */
[----:B------:R-:W-:Y:S02]  /*6bd0*/  IMAD.U32 R10, RZ, RZ, UR4 ;  /* 0x00000004ff0a7e24 */ /* 0x000fe4000f8e00ff */
[----:B------:R-:W-:Y:S07]  /*6be0*/  LEPC R20, `(.L_x_112) ;  /* 0x000000001014794e */ /* 0x000fee0000000000 */
[----:B---34-:R-:W-:Y:S05]  /*6bf0*/  CALL.ABS.NOINC R2 ;  /* 0x0000000002007343 */ /* 0x018fea0003c00000 */
.L_x_112:
[----:B------:R-:W-:Y:S01]  /*6c00*/  ISETP.NE.AND P6, PT, R105, RZ, PT ;  /* 0x000000ff6900720c */ /* 0x000fe20003fc5270 */
[----:B------:R-:W-:Y:S05]  /*6c10*/  WARPSYNC.ALL ;  /* 0x0000000000007948 */ /* 0x000fea0003800000 */
[----:B------:R-:W-:Y:S01]  /*6c20*/  R2UR UR4, R48 ;  /* 0x00000000300472ca */ /* 0x000fe200000e0000 */
[----:B------:R-:W-:Y:S01]  /*6c30*/  BSSY.RECONVERGENT B0, `(.L_x_113) ;  /* 0x000008f000007945 */ /* 0x000fe20003800200 */
[----:B------:R-:W-:Y:S02]  /*6c40*/  MOV R50, UR51 ;  /* 0x0000003300327c02 */ /* 0x000fe40008000f00 */
[----:B----4-:R-:W-:Y:S02]  /*6c50*/  SHF.L.U32 R3, R56, 0x10, RZ ;  /* 0x0000001038037819 */ /* 0x010fe400000006ff */
[----:B------:R-:W-:Y:S02]  /*6c60*/  MOV R74, UR37 ;  /* 0x00000025004a7c02 */ /* 0x000fe40008000f00 */
[----:B------:R-:W-:Y:S02]  /*6c70*/  @P6 LEA R50, R50, UR48, 0x3 ;  /* 0x0000003032326c11 */ /* 0x000fe4000f8e18ff */
[----:B------:R-:W-:Y:S02]  /*6c80*/  LOP3.LUT R51, R57, 0xffff0000, RZ, 0xc0, !PT ;  /* 0xffff000039337812 */ /* 0x000fe400078ec0ff */
[----:B------:R-:W-:Y:S01]  /*6c90*/  @P6 IADD3 R50, PT, PT, R50, 0xb0, RZ ;  /* 0x000000b032326810 */ /* 0x000fe20007ffe0ff */
[----:B-1----:R-:W1:Y:S01]  /*6ca0*/  LDTM.16dp256bit.x8 R4, tmem[UR4+0x40] ;  /* 0x00004004000479ee */ /* 0x002e6200081a0000 */
[----:B------:R-:W-:Y:S02]  /*6cb0*/  ISETP.NE.AND P0, PT, R101, RZ, PT ;  /* 0x000000ff6500720c */ /* 0x000fe40003f05270 */
[----:B------:R-:W-:Y:S02]  /*6cc0*/  @P6 PRMT R74, R74, 0x654, R50 ;  /* 0x000006544a4a6816 */ /* 0x000fe40000000032 */
[----:B------:R-:W-:Y:S01]  /*6cd0*/  SHF.L.U32 R50, R57, 0x10, RZ ;  /* 0x0000001039327819 */ /* 0x000fe200000006ff */
[C---:B-1----:R-:W-:Y:S01]  /*6ce0*/  FMUL R0, R47.reuse, R4 ;  /* 0x000000042f007220 */ /* 0x042fe20000400000 */
[----:B------:R-:W-:Y:S01]  /*6cf0*/  LOP3.LUT R4, R56, 0xffff0000, RZ, 0xc0, !PT ;  /* 0xffff000038047812 */ /* 0x000fe200078ec0ff */
[C---:B------:R-:W-:Y:S01]  /*6d00*/  FMUL R2, R47.reuse, R5 ;  /* 0x000000052f027220 */ /* 0x040fe20000400000 */
[----:B------:R-:W-:Y:S01]  /*6d10*/  FMUL R7, R47, R7 ;  /* 0x000000072f077220 */ /* 0x000fe20000400000 */
[----:B------:R-:W-:Y:S01]  /*6d20*/  FFMA R0, R49, R3, R0 ;  /* 0x0000000331007223 */ /* 0x000fe20000000000 */
[----:B------:R-:W-:Y:S01]  /*6d30*/  FMUL R3, R47, R6 ;  /* 0x000000062f037220 */ /* 0x000fe20000400000 */
[----:B------:R-:W-:Y:S01]  /*6d40*/  FFMA R2, R49, R4, R2 ;  /* 0x0000000431027223 */ /* 0x000fe20000000002 */
[C---:B------:R-:W-:Y:S01]  /*6d50*/  FMUL R4, R47.reuse, R8 ;  /* 0x000000082f047220 */ /* 0x040fe20000400000 */
[C---:B------:R-:W-:Y:S01]  /*6d60*/  FMUL R8, R47.reuse, R12 ;  /* 0x0000000c2f087220 */ /* 0x040fe20000400000 */
[C---:B------:R-:W-:Y:S01]  /*6d70*/  FMUL R12, R47.reuse, R16 ;  /* 0x000000102f0c7220 */ /* 0x040fe20000400000 */
[C---:B------:R-:W-:Y:S01]  /*6d80*/  FMUL R16, R47.reuse, R20 ;  /* 0x000000142f107220 */ /* 0x040fe20000400000 */
[----:B------:R-:W-:Y:S01]  /*6d90*/  F2FP.BF16.F32.PACK_AB R52, R2, R0 ;  /* 0x000000000234723e */ /* 0x000fe200000010ff */
[C---:B------:R-:W-:Y:S01]  /*6da0*/  FMUL R20, R47.reuse, R24 ;  /* 0x000000182f147220 */ /* 0x040fe20000400000 */
[C---:B------:R-:W-:Y:S01]  /*6db0*/  LOP3.LUT R0, R58.reuse, 0xffff0000, RZ, 0xc0, !PT ;  /* 0xffff00003a007812 */ /* 0x040fe200078ec0ff */
[----:B------:R-:W-:Y:S01]  /*6dc0*/  FMUL R24, R47, R28 ;  /* 0x0000001c2f187220 */ /* 0x000fe20000400000 */
[----:B------:R-:W-:Y:S01]  /*6dd0*/  SHF.L.U32 R2, R59, 0x10, RZ ;  /* 0x000000103b027819 */ /* 0x000fe200000006ff */
[C---:B------:R-:W-:Y:S01]  /*6de0*/  FMUL R28, R47.reuse, R32 ;  /* 0x000000202f1c7220 */ /* 0x040fe20000400000 */
[----:B------:R-:W-:Y:S01]  /*6df0*/  SHF.L.U32 R32, R58, 0x10, RZ ;  /* 0x000000103a207819 */ /* 0x000fe200000006ff */
[----:B------:R-:W-:Y:S01]  /*6e00*/  FMUL R5, R47, R9 ;  /* 0x000000092f057220 */ /* 0x000fe20000400000 */
[C---:B------:R-:W-:Y:S01]  /*6e10*/  FFMA R3, R49.reuse, R50, R3 ;  /* 0x0000003231037223 */ /* 0x040fe20000000003 */
[----:B------:R-:W-:Y:S01]  /*6e20*/  FFMA R7, R49, R51, R7 ;  /* 0x0000003331077223 */ /* 0x000fe20000000007 */
[----:B------:R-:W-:Y:S01]  /*6e30*/  FMUL R6, R47, R10 ;  /* 0x0000000a2f067220 */ /* 0x000fe20000400000 */
[----:B------:R-:W-:Y:S01]  /*6e40*/  FFMA R4, R49, R32, R4 ;  /* 0x0000002031047223 */ /* 0x000fe20000000004 */
[----:B------:R-:W-:Y:S01]  /*6e50*/  LOP3.LUT R32, R59, 0xffff0000, RZ, 0xc0, !PT ;  /* 0xffff00003b207812 */ /* 0x000fe200078ec0ff */
[----:B------:R-:W-:Y:S01]  /*6e60*/  FFMA R5, R49, R0, R5 ;  /* 0x0000000031057223 */ /* 0x000fe20000000005 */
[C---:B------:R-:W-:Y:S01]  /*6e70*/  SHF.L.U32 R0, R60.reuse, 0x10, RZ ;  /* 0x000000103c007819 */ /* 0x040fe200000006ff */
[----:B------:R-:W-:Y:S01]  /*6e80*/  FMUL R11, R47, R11 ;  /* 0x0000000b2f0b7220 */ /* 0x000fe20000400000 */
[----:B------:R-:W-:Y:S01]  /*6e90*/  F2FP.BF16.F32.PACK_AB R53, R7, R3 ;  /* 0x000000030735723e */ /* 0x000fe200000010ff */
[C---:B------:R-:W-:Y:S01]  /*6ea0*/  FFMA R6, R49.reuse, R2, R6 ;  /* 0x0000000231067223 */ /* 0x040fe20000000006 */
[----:B------:R-:W-:Y:S01]  /*6eb0*/  LOP3.LUT R2, R60, 0xffff0000, RZ, 0xc0, !PT ;  /* 0xffff00003c027812 */ /* 0x000fe200078ec0ff */
[----:B------:R-:W-:Y:S01]  /*6ec0*/  FFMA R11, R49, R32, R11 ;  /* 0x00000020310b7223 */ /* 0x000fe2000000000b */
[----:B------:R-:W-:Y:S01]  /*6ed0*/  SHF.L.U32 R3, R61, 0x10, RZ ;  /* 0x000000103d037819 */ /* 0x000fe200000006ff */
[----:B------:R-:W-:Y:S01]  /*6ee0*/  FFMA R8, R49, R0, R8 ;  /* 0x0000000031087223 */ /* 0x000fe20000000008 */
[----:B------:R-:W-:Y:S01]  /*6ef0*/  LOP3.LUT R0, R61, 0xffff0000, RZ, 0xc0, !PT ;  /* 0xffff00003d007812 */ /* 0x000fe200078ec0ff */
[----:B------:R-:W-:Y:S01]  /*6f00*/  FMUL R9, R47, R13 ;  /* 0x0000000d2f097220 */ /* 0x000fe20000400000 */
[----:B------:R-:W-:Y:S01]  /*6f10*/  F2FP.BF16.F32.PACK_AB R54, R5, R4 ;  /* 0x000000040536723e */ /* 0x000fe200000010ff */
[----:B------:R-:W-:Y:S01]  /*6f20*/  FMUL R10, R47, R14 ;  /* 0x0000000e2f0a7220 */ /* 0x000fe20000400000 */
[----:B------:R-:W-:Y:S01]  /*6f30*/  SHF.L.U32 R4, R77, 0x10, RZ ;  /* 0x000000104d047819 */ /* 0x000fe200000006ff */
[----:B------:R-:W-:Y:S01]  /*6f40*/  FMUL R15, R47, R15 ;  /* 0x0000000f2f0f7220 */ /* 0x000fe20000400000 */
[----:B------:R-:W-:Y:S01]  /*6f50*/  F2FP.BF16.F32.PACK_AB R55, R11, R6 ;  /* 0x000000060b37723e */ /* 0x000fe200000010ff */
[C---:B------:R-:W-:Y:S01]  /*6f60*/  FFMA R9, R49.reuse, R2, R9 ;  /* 0x0000000231097223 */ /* 0x040fe20000000009 */
[C---:B------:R-:W-:Y:S01]  /*6f70*/  SHF.L.U32 R2, R62.reuse, 0x10, RZ ;  /* 0x000000103e027819 */ /* 0x040fe200000006ff */
[C---:B------:R-:W-:Y:S01]  /*6f80*/  FFMA R10, R49.reuse, R3, R10 ;  /* 0x00000003310a7223 */ /* 0x040fe2000000000a */
[----:B------:R-:W-:Y:S01]  /*6f90*/  LOP3.LUT R3, R62, 0xffff0000, RZ, 0xc0, !PT ;  /* 0xffff00003e037812 */ /* 0x000fe200078ec0ff */
[----:B------:R-:W-:Y:S01]  /*6fa0*/  FFMA R15, R49, R0, R15 ;  /* 0x00000000310f7223 */ /* 0x000fe2000000000f */
[----:B------:R-:W-:Y:S01]  /*6fb0*/  SHF.L.U32 R0, R63, 0x10, RZ ;  /* 0x000000103f007819 */ /* 0x000fe200000006ff */
[----:B------:R-:W-:Y:S01]  /*6fc0*/  FMUL R13, R47, R17 ;  /* 0x000000112f0d7220 */ /* 0x000fe20000400000 */
[----:B------:R-:W-:Y:S01]  /*6fd0*/  F2FP.BF16.F32.PACK_AB R8, R9, R8 ;  /* 0x000000080908723e */ /* 0x000fe200000010ff */
[----:B------:R-:W-:Y:S01]  /*6fe0*/  FMUL R14, R47, R18 ;  /* 0x000000122f0e7220 */ /* 0x000fe20000400000 */
[----:B------:R-:W-:Y:S01]  /*6ff0*/  LOP3.LUT R5, R79, 0xffff0000, RZ, 0xc0, !PT ;  /* 0xffff00004f057812 */ /* 0x000fe200078ec0ff */
[----:B------:R-:W-:Y:S01]  /*7000*/  FFMA R12, R49, R2, R12 ;  /* 0x00000002310c7223 */ /* 0x000fe2000000000c */
[----:B------:R-:W-:Y:S01]  /*7010*/  LOP3.LUT R2, R63, 0xffff0000, RZ, 0xc0, !PT ;  /* 0xffff00003f027812 */ /* 0x000fe200078ec0ff */
[----:B------:R-:W-:Y:S01]  /*7020*/  FFMA R13, R49, R3, R13 ;  /* 0x00000003310d7223 */ /* 0x000fe2000000000d */
[----:B------:R-:W-:Y:S01]  /*7030*/  SHF.L.U32 R3, R69, 0x10, RZ ;  /* 0x0000001045037819 */ /* 0x000fe200000006ff */
[----:B------:R-:W-:Y:S01]  /*7040*/  FFMA R14, R49, R0, R14 ;  /* 0x00000000310e7223 */ /* 0x000fe2000000000e */
[C---:B------:R-:W-:Y:S01]  /*7050*/  SHF.L.U32 R0, R68.reuse, 0x10, RZ ;  /* 0x0000001044007819 */ /* 0x040fe200000006ff */
[----:B------:R-:W-:Y:S01]  /*7060*/  FMUL R19, R47, R19 ;  /* 0x000000132f137220 */ /* 0x000fe20000400000 */
[----:B------:R-:W-:Y:S01]  /*7070*/  F2FP.BF16.F32.PACK_AB R9, R15, R10 ;  /* 0x0000000a0f09723e */ /* 0x000fe200000010ff */
[----:B------:R-:W-:Y:S01]  /*7080*/  FMUL R17, R47, R21 ;  /* 0x000000152f117220 */ /* 0x000fe20000400000 */
[----:B------:R-:W-:Y:S01]  /*7090*/  F2FP.BF16.F32.PACK_AB R10, R13, R12 ;  /* 0x0000000c0d0a723e */ /* 0x000fe200000010ff */
[C---:B------:R-:W-:Y:S01]  /*70a0*/  FFMA R19, R49.reuse, R2, R19 ;  /* 0x0000000231137223 */ /* 0x040fe20000000013 */
[----:B------:R-:W-:Y:S01]  /*70b0*/  LOP3.LUT R2, R68, 0xffff0000, RZ, 0xc0, !PT ;  /* 0xffff000044027812 */ /* 0x000fe200078ec0ff */
[----:B------:R-:W-:Y:S01]  /*70c0*/  FFMA R16, R49, R0, R16 ;  /* 0x0000000031107223 */ /* 0x000fe20000000010 */
[----:B------:R-:W-:Y:S01]  /*70d0*/  LOP3.LUT R0, R69, 0xffff0000, RZ, 0xc0, !PT ;  /* 0xffff000045007812 */ /* 0x000fe200078ec0ff */
[----:B------:R-:W-:Y:S01]  /*70e0*/  FMUL R18, R47, R22 ;  /* 0x000000162f127220 */ /* 0x000fe20000400000 */
[----:B------:R-:W-:Y:S01]  /*70f0*/  F2FP.BF16.F32.PACK_AB R11, R19, R14 ;  /* 0x0000000e130b723e */ /* 0x000fe200000010ff */
[----:B------:R-:W-:Y:S01]  /*7100*/  FMUL R23, R47, R23 ;  /* 0x000000172f177220 */ /* 0x000fe20000400000 */
[C---:B------:R-:W-:Y:S01]  /*7110*/  FFMA R17, R49.reuse, R2, R17 ;  /* 0x0000000231117223 */ /* 0x040fe20000000011 */
[C---:B------:R-:W-:Y:S01]  /*7120*/  SHF.L.U32 R2, R70.reuse, 0x10, RZ ;  /* 0x0000001046027819 */ /* 0x040fe200000006ff */
[----:B------:R-:W-:Y:S01]  /*7130*/  FFMA R18, R49, R3, R18 ;  /* 0x0000000331127223 */ /* 0x000fe20000000012 */
[----:B------:R-:W-:Y:S01]  /*7140*/  SHF.L.U32 R3, R71, 0x10, RZ ;  /* 0x0000001047037819 */ /* 0x000fe200000006ff */
[----:B------:R-:W-:Y:S01]  /*7150*/  FFMA R23, R49, R0, R23 ;  /* 0x0000000031177223 */ /* 0x000fe20000000017 */
[----:B------:R-:W-:Y:S01]  /*7160*/  LOP3.LUT R0, R70, 0xffff0000, RZ, 0xc0, !PT ;  /* 0xffff000046007812 */ /* 0x000fe200078ec0ff */
[----:B------:R-:W-:Y:S01]  /*7170*/  FMUL R21, R47, R25 ;  /* 0x000000192f157220 */ /* 0x000fe20000400000 */
[----:B------:R-:W-:Y:S01]  /*7180*/  F2FP.BF16.F32.PACK_AB R16, R17, R16 ;  /* 0x000000101110723e */ /* 0x000fe200000010ff */
[----:B------:R-:W-:Y:S01]  /*7190*/  FMUL R22, R47, R26 ;  /* 0x0000001a2f167220 */ /* 0x000fe20000400000 */
[----:B------:R-:W-:Y:S01]  /*71a0*/  F2FP.BF16.F32.PACK_AB R17, R23, R18 ;  /* 0x000000121711723e */ /* 0x000fe200000010ff */
[C---:B------:R-:W-:Y:S01]  /*71b0*/  FFMA R20, R49.reuse, R2, R20 ;  /* 0x0000000231147223 */ /* 0x040fe20000000014 */
[C---:B------:R-:W-:Y:S01]  /*71c0*/  SHF.L.U32 R2, R76.reuse, 0x10, RZ ;  /* 0x000000104c027819 */ /* 0x040fe200000006ff */
[----:B------:R1:W-:Y:S01]  /*71d0*/  STSM.16.M88.4 [R107+0x2400], R52 ;  /* 0x002400346b007844 */ /* 0x0003e20000000200 */
[----:B------:R-:W-:Y:S01]  /*71e0*/  FFMA R21, R49, R0, R21 ;  /* 0x0000000031157223 */ /* 0x000fe20000000015 */
[----:B------:R-:W-:Y:S01]  /*71f0*/  LOP3.LUT R0, R71, 0xffff0000, RZ, 0xc0, !PT ;  /* 0xffff000047007812 */ /* 0x000fe200078ec0ff */
[----:B------:R-:W-:Y:S01]  /*7200*/  FFMA R22, R49, R3, R22 ;  /* 0x0000000331167223 */ /* 0x000fe20000000016 */
[----:B------:R-:W-:Y:S04]  /*7210*/  LOP3.LUT R3, R76, 0xffff0000, RZ, 0xc0, !PT ;  /* 0xffff00004c037812 */ /* 0x000fe800078ec0ff */
[----:B------:R1:W-:Y:S01]  /*7220*/  STSM.16.M88.4 [R106+0x2400], R8 ;  /* 0x002400086a007844 */ /* 0x0003e20000000200 */
[----:B------:R-:W-:Y:S01]  /*7230*/  F2FP.BF16.F32.PACK_AB R18, R21, R20 ;  /* 0x000000141512723e */ /* 0x000fe200000010ff */
[C---:B------:R-:W-:Y:S01]  /*7240*/  FMUL R27, R47.reuse, R27 ;  /* 0x0000001b2f1b7220 */ /* 0x040fe20000400000 */
[C---:B------:R-:W-:Y:S01]  /*7250*/  FMUL R25, R47.reuse, R29 ;  /* 0x0000001d2f197220 */ /* 0x040fe20000400000 */
[C---:B------:R-:W-:Y:S01]  /*7260*/  FMUL R26, R47.reuse, R30 ;  /* 0x0000001e2f1a7220 */ /* 0x040fe20000400000 */
[----:B------:R-:W-:Y:S01]  /*7270*/  FMUL R31, R47, R31 ;  /* 0x0000001f2f1f7220 */ /* 0x000fe20000400000 */
[----:B------:R-:W-:Y:S01]  /*7280*/  FFMA R27, R49, R0, R27 ;  /* 0x00000000311b7223 */ /* 0x000fe2000000001b */
[----:B------:R-:W-:Y:S01]  /*7290*/  LOP3.LUT R0, R77, 0xffff0000, RZ, 0xc0, !PT ;  /* 0xffff00004d007812 */ /* 0x000fe200078ec0ff */
[C---:B------:R-:W-:Y:S01]  /*72a0*/  FFMA R24, R49.reuse, R2, R24 ;  /* 0x0000000231187223 */ /* 0x040fe20000000018 */
[C---:B------:R-:W-:Y:S01]  /*72b0*/  FFMA R25, R49.reuse, R3, R25 ;  /* 0x0000000331197223 */ /* 0x040fe20000000019 */
[C---:B------:R-:W-:Y:S01]  /*72c0*/  SHF.L.U32 R2, R78.reuse, 0x10, RZ ;  /* 0x000000104e027819 */ /* 0x040fe200000006ff */
[----:B------:R-:W-:Y:S01]  /*72d0*/  FFMA R26, R49, R4, R26 ;  /* 0x00000004311a7223 */ /* 0x000fe2000000001a */
[----:B------:R-:W-:Y:S01]  /*72e0*/  LOP3.LUT R3, R78, 0xffff0000, RZ, 0xc0, !PT ;  /* 0xffff00004e037812 */ /* 0x000fe200078ec0ff */
[----:B------:R-:W-:Y:S01]  /*72f0*/  FMUL R29, R47, R33 ;  /* 0x000000212f1d7220 */ /* 0x000fe20000400000 */
[----:B------:R-:W-:Y:S01]  /*7300*/  SHF.L.U32 R4, R79, 0x10, RZ ;  /* 0x000000104f047819 */ /* 0x000fe200000006ff */
[----:B------:R-:W-:Y:S01]  /*7310*/  FMUL R30, R47, R34 ;  /* 0x000000222f1e7220 */ /* 0x000fe20000400000 */
[----:B------:R-:W-:Y:S01]  /*7320*/  FFMA R31, R49, R0, R31 ;  /* 0x00000000311f7223 */ /* 0x000fe2000000001f */
[----:B------:R-:W-:Y:S01]  /*7330*/  FMUL R35, R47, R35 ;  /* 0x000000232f237220 */ /* 0x000fe20000400000 */
[C---:B------:R-:W-:Y:S01]  /*7340*/  FFMA R28, R49.reuse, R2, R28 ;  /* 0x00000002311c7223 */ /* 0x040fe2000000001c */
[C---:B------:R-:W-:Y:S01]  /*7350*/  FFMA R29, R49.reuse, R3, R29 ;  /* 0x00000003311d7223 */ /* 0x040fe2000000001d */
[C---:B------:R-:W-:Y:S01]  /*7360*/  FFMA R30, R49.reuse, R4, R30 ;  /* 0x00000004311e7223 */ /* 0x040fe2000000001e */
[----:B------:R-:W-:Y:S01]  /*7370*/  FFMA R35, R49, R5, R35 ;  /* 0x0000000531237223 */ /* 0x000fe20000000023 */
[----:B------:R-:W-:Y:S02]  /*7380*/  F2FP.BF16.F32.PACK_AB R19, R27, R22 ;  /* 0x000000161b13723e */ /* 0x000fe400000010ff */
[----:B------:R-:W-:Y:S02]  /*7390*/  F2FP.BF16.F32.PACK_AB R24, R25, R24 ;  /* 0x000000181918723e */ /* 0x000fe400000010ff */
[----:B------:R-:W-:Y:S01]  /*73a0*/  F2FP.BF16.F32.PACK_AB R25, R31, R26 ;  /* 0x0000001a1f19723e */ /* 0x000fe200000010ff */
[----:B------:R1:W-:Y:S01]  /*73b0*/  STSM.16.M88.4 [R108+0x2000], R16 ;  /* 0x002000106c007844 */ /* 0x0003e20000000200 */
[----:B------:R-:W-:Y:S02]  /*73c0*/  F2FP.BF16.F32.PACK_AB R26, R29, R28 ;  /* 0x0000001c1d1a723e */ /* 0x000fe400000010ff */
[----:B------:R-:W-:Y:S02]  /*73d0*/  F2FP.BF16.F32.PACK_AB R27, R35, R30 ;  /* 0x0000001e231b723e */ /* 0x000fe400000010ff */
[----:B------:R-:W-:Y:S02]  /*73e0*/  LEA R0, R65, UR48, 0x3 ;  /* 0x0000003041007c11 */ /* 0x000fe4000f8e18ff */
[----:B------:R-:W-:Y:S01]  /*73f0*/  @P6 SHF.L.U32 R2, R98, 0x1f, RZ ;  /* 0x0000001f62026819 */ /* 0x000fe200000006ff */
[----:B------:R1:W-:Y:S01]  /*7400*/  STSM.16.M88.4 [R109+0x2000], R24 ;  /* 0x002000186d007844 */ /* 0x0003e20000000200 */
        /* <DEDUP_REMOVED lines=8> */
[----:B------:R-:W-:Y:S02]  /*7490*/  UIADD3 UR8, UP0, UPT, UR52, 0x680, URZ ;  /* 0x0000068034087890 */ /* 0x000fe4000ff1e0ff */
[----:B------:R-:W-:Y:S02]  /*74a0*/  UIADD3 UR5, UPT, UPT, UR41, 0x40, URZ ;  /* 0x0000004029057890 */ /* 0x000fe4000fffe0ff */
[----:B------:R-:W-:Y:S02]  /*74b0*/  UIADD3 UR4, UPT, UPT, UR48, 0x2400, URZ ;  /* 0x0000240030047890 */ /* 0x000fe4000fffe0ff */
[----:B------:R-:W-:Y:S01]  /*74c0*/  UIADD3.X UR9, UPT, UPT, URZ, UR53, URZ, UP0, !UPT ;  /* 0x00000035ff097290 */ /* 0x000fe200087fe4ff */
[----:B------:R-:W-:Y:S01]  /*74d0*/  UMOV UR6, UR42 ;  /* 0x0000002a00067c82 */ /* 0x000fe20008000000 */
[----:B------:R-:W-:Y:S07]  /*74e0*/  UMOV UR7, UR36 ;  /* 0x0000002400077c82 */ /* 0x000fee0008000000 */
[----:B------:R2:W-:Y:S01]  /*74f0*/  UTMASTG.3D [UR4], [UR8] ;  /* 0x00000004080073b5 */ /* 0x0005e20008010000 */
[----:B------:R0:W-:Y:S01]  /*7500*/  UTMACMDFLUSH ;  /* 0x00000000000079b7 */ /* 0x0001e20000000000 */
[----:B--2---:R-:W-:Y:S04]  /*7510*/  DEPBAR.LE SB0, 0x1 ;  /* 0x000080400000791a */ /* 0x004fe80000000000 */
.L_x_114:
[----:B------:R-:W-:Y:S05]  /*7520*/  BSYNC.RECONVERGENT B0 ;  /* 0x0000000000007941 */ /* 0x000fea0003800200 */
.L_x_113:
[----:B------:R-:W-:Y:S01]  /*7530*/  BAR.SYNC.DEFER_BLOCKING 0x1, 0x80 ;  /* 0x0042000000007b1d */ /* 0x000fe20000010000 */
[----:B------:R-:W-:Y:S04]  /*7540*/  UIADD3 UR40, UPT, UPT, UR51, 0x1, URZ ;  /* 0x0000000133287890 */ /* 0x000fe8000fffe0ff */
[----:B------:R-:W-:Y:S04]  /*7550*/  UISETP.NE.AND UP0, UPT, UR40, 0x4, UPT ;  /* 0x000000042800788c */ /* 0x000fe8000bf05270 */
[----:B------:R-:W-:Y:S01]  /*7560*/  USEL UR40, UR40, URZ, UP0 ;  /* 0x000000ff28287287 */ /* 0x000fe20008000000 */
[----:B------:R2:W-:Y:S01]  /*7570*/  @P6 SYNCS.ARRIVE.TRANS64.RED.A1T0 RZ, [R74+URZ], RZ ;  /* 0x000000ff4aff69a7 */ /* 0x0005e200081004ff */
[----:B------:R-:W-:Y:S01]  /*7580*/  BSSY B1, `(.L_x_115) ;  /* 0x0000018000017945 */ /* 0x000fe20003800000 */
[----:B------:R-:W3:Y:S02]  /*7590*/  @P6 SYNCS.PHASECHK.TRANS64.TRYWAIT P0, [R0+URZ+0x90], R2 ;  /* 0x00009002000065a7 */ /* 0x000ee400080011ff */
[----:B---3--:R-:W-:Y:S01]  /*75a0*/  @P6 SEL R67, RZ, 0x1, !P0 ;  /* 0x00000001ff436807 */ /* 0x008fe20004000000 */
[----:B--2---:R-:W-:Y:S06]  /*75b0*/  @!P6 BRA `(.L_x_116) ;  /* 0x000000000050e947 */ /* 0x004fec0003800000 */
        /* <DEDUP_REMOVED lines=8> */
[----:B------:R-:W-:Y:S04]  /*7640*/  SHF.L.U32 R5, R98, 0x1f, RZ ;  /* 0x0000001f62057819 */ /* 0x000fe800000006ff */
[----:B------:R-:W2:Y:S02]  /*7650*/  SYNCS.PHASECHK.TRANS64.TRYWAIT P0, [R0+URZ+0x90], R5 ;  /* 0x00009005000075a7 */ /* 0x000ea400080011ff */
[----:B--2---:R-:W-:Y:S05]  /*7660*/  @!P0 BRA `(.L_x_119) ;  /* 0x0000002400e88947 */ /* 0x004fea0003800000 */
.L_x_118:
[----:B------:R-:W-:Y:S05]  /*7670*/  BSYNC B0 ;  /* 0x0000000000007941 */ /* 0x000fea0003800000 */
.L_x_117:
[----:B------:R-:W-:Y:S02]  /*7680*/  ISETP.NE.AND P0, PT, R72, RZ, PT ;  /* 0x000000ff4800720c */ /* 0x000fe40003f05270 */
[----:B------:R-:W-:Y:S11]  /*7690*/  IADD3 R65, PT, PT, R65, 0x1, RZ ;  /* 0x0000000141417810 */ /* 0x000ff60007ffe0ff */
[----:B--2---:R-:W-:Y:S01]  /*76a0*/  @P0 IMAD.IADD R0, R99, 0x1, R2 ;  /* 0x0000000163000824 */ /* 0x004fe200078e0202 */
[----:B------:R-:W-:Y:S05]  /*76b0*/  @P0 WARPSYNC.ALL ;  /* 0x0000000000000948 */ /* 0x000fea0003800000 */
[----:B------:R2:W3:Y:S04]  /*76c0*/  @P0 LDSM.16.M88.4 R56, [R4+UR48+0x400] ;  /* 0x000400300438083b */ /* 0x0004e80008000200 */
[----:B------:R2:W4:Y:S04]  /*76d0*/  @P0 LDSM.16.M88.4 R60, [R3+0x400] ;  /* 0x00040000033c083b */ /* 0x0005280000000200 */
[----:B------:R2:W1:Y:S04]  /*76e0*/  @P0 LDSM.16.M88.4 R68, [R2+0x400] ;  /* 0x000400000244083b */ /* 0x0004680000000200 */
[----:B------:R2:W1:Y:S02]  /*76f0*/  @P0 LDSM.16.M88.4 R76, [R0+0x400] ;  /* 0x00040000004c083b */ /* 0x0004640000000200 */
.L_x_116:
[----:B------:R-:W-:Y:S05]  /*7700*/  BSYNC B1 ;  /* 0x0000000000017941 */ /* 0x000fea0003800000 */
.L_x_115:
[----:B--2---:R-:W-:Y:S05]  /*7710*/  VIADD R0, R48, 0x80 ;  /* 0x0000008030007836 */ /* 0x004fea0000000000 */
        /* <DEDUP_REMOVED lines=20> */
.L_x_120:
[----:B------:R-:W-:Y:S01]  /*7860*/  ISETP.NE.AND P6, PT, R105, RZ, PT ;  /* 0x000000ff6900720c */ /* 0x000fe20003fc5270 */
[----:B------:R-:W-:Y:S05]  /*7870*/  WARPSYNC.ALL ;  /* 0x0000000000007948 */ /* 0x000fea0003800000 */
[----:B------:R-:W-:Y:S01]  /*7880*/  R2UR UR4, R48 ;  /* 0x00000000300472ca */ /* 0x000fe200000e0000 */
[----:B------:R-:W-:Y:S01]  /*7890*/  BSSY.RECONVERGENT B0, `(.L_x_121) ;  /* 0x000008f000007945 */ /* 0x000fe20003800200 */
[----:B------:R-:W-:Y:S02]  /*78a0*/  MOV R50, UR40 ;  /* 0x0000002800327c02 */ /* 0x000fe40008000f00 */
[----:B---3--:R-:W-:Y:S02]  /*78b0*/  SHF.L.U32 R3, R56, 0x10, RZ ;  /* 0x0000001038037819 */ /* 0x008fe400000006ff */
        /* <DEDUP_REMOVED lines=33> */
[C---:B----4-:R-:W-:Y:S01]  /*7ad0*/  SHF.L.U32 R0, R60.reuse, 0x10, RZ ;  /* 0x000000103c007819 */ /* 0x050fe200000006ff */
        /* <DEDUP_REMOVED lines=106> */
.L_x_122:
[----:B------:R-:W-:Y:S05]  /*8180*/  BSYNC.RECONVERGENT B0 ;  /* 0x0000000000007941 */ /* 0x000fea0003800200 */
.L_x_121:
        /* <DEDUP_REMOVED lines=20> */
.L_x_126:
[----:B------:R-:W-:Y:S05]  /*82d0*/  BSYNC B0 ;  /* 0x0000000000007941 */ /* 0x000fea0003800000 */
.L_x_125:
[----:B------:R-:W-:Y:S11]  /*82e0*/  ISETP.NE.AND P0, PT, R72, RZ, PT ;  /* 0x000000ff4800720c */ /* 0x000ff60003f05270 */
[----:B------:R-:W-:Y:S02]  /*82f0*/  @!UPT UIADD3 URZ, UPT, UPT, URZ, URZ, URZ ;  /* 0x000000fffffff290 */ /* 0x000fe4000fffe0ff */
[----:B--2---:R-:W-:Y:S01]  /*8300*/  @P0 IADD3 R0, PT, PT, R99, R73, RZ ;  /* 0x0000004963000210 */ /* 0x004fe20007ffe0ff */
[----:B------:R-:W-:Y:S05]  /*8310*/  @P0 WARPSYNC.ALL ;  /* 0x0000000000000948 */ /* 0x000fea0003800000 */
[----:B------:R2:W3:Y:S04]  /*8320*/  @P0 LDSM.16.M88.4 R56, [R65+UR48+0x400] ;  /* 0x000400304138083b */ /* 0x0004e80008000200 */
[----:B------:R2:W4:Y:S04]  /*8330*/  @P0 LDSM.16.M88.4 R60, [R3+0x400] ;  /* 0x00040000033c083b */ /* 0x0005280000000200 */
[----:B------:R2:W1:Y:S04]  /*8340*/  @P0 LDSM.16.M88.4 R68, [R73+0x400] ;  /* 0x000400004944083b */ /* 0x0004680000000200 */
[----:B------:R2:W1:Y:S02]  /*8350*/  @P0 LDSM.16.M88.4 R76, [R0+0x400] ;  /* 0x00040000004c083b */ /* 0x0004640000000200 */
.L_x_124:
[----:B------:R-:W-:Y:S05]  /*8360*/  BSYNC B1 ;  /* 0x0000000000017941 */ /* 0x000fea0003800000 */
.L_x_123:
        /* <DEDUP_REMOVED lines=21> */
.L_x_128:
[----:B------:R-:W-:Y:S01]  /*84c0*/  ISETP.NE.AND P0, PT, R101, RZ, PT ;  /* 0x000000ff6500720c */ /* 0x000fe20003f05270 */
[----:B------:R-:W-:Y:S05]  /*84d0*/  WARPSYNC.ALL ;  /* 0x0000000000007948 */ /* 0x000fea0003800000 */
[----:B------:R-:W-:Y:S01]  /*84e0*/  R2UR UR4, R48 ;  /* 0x00000000300472ca */ /* 0x000fe200000e0000 */
[----:B------:R-:W-:Y:S01]  /*84f0*/  BSSY.RECONVERGENT B0, `(.L_x_129) ;  /* 0x000008c000007945 */ /* 0x000fe20003800200 */
[C---:B---3--:R-:W-:Y:S02]  /*8500*/  SHF.L.U32 R0, R56.reuse, 0x10, RZ ;  /* 0x0000001038007819 */ /* 0x048fe400000006ff */
[----:B------:R-:W-:Y:S02]  /*8510*/  LOP3.LUT R2, R56, 0xffff0000, RZ, 0xc0, !PT ;  /* 0xffff000038027812 */ /* 0x000fe400078ec0ff */
[C---:B------:R-:W-:Y:S02]  /*8520*/  SHF.L.U32 R3, R57.reuse, 0x10, RZ ;  /* 0x0000001039037819 */ /* 0x040fe400000006ff */
[----:B------:R-:W-:Y:S02]  /*8530*/  LOP3.LUT R48, R57, 0xffff0000, RZ, 0xc0, !PT ;  /* 0xffff000039307812 */ /* 0x000fe400078ec0ff */
[C---:B------:R-:W-:Y:S02]  /*8540*/  SHF.L.U32 R50, R58.reuse, 0x10, RZ ;  /* 0x000000103a327819 */ /* 0x040fe400000006ff */
[----:B------:R-:W-:Y:S01]  /*8550*/  LOP3.LUT R51, R58, 0xffff0000, RZ, 0xc0, !PT ;  /* 0xffff00003a337812 */ /* 0x000fe200078ec0ff */
[----:B-1----:R-:W1:Y:S01]  /*8560*/  LDTM.16dp256bit.x8 R4, tmem[UR4+0xc0] ;  /* 0x0000c004000479ee */ /* 0x002e6200081a0000 */
[C---:B------:R-:W-:Y:S01]  /*8570*/  SHF.L.U32 R52, R59.reuse, 0x10, RZ ;  /* 0x000000103b347819 */ /* 0x040fe200000006ff */
[----:B------:R-:W-:Y:S01]  /*8580*/  NOP ;  /* 0x0000000000007918 */ /* 0x000fe20000000000 */
[----:B------:R-:W-:Y:S02]  /*8590*/  LOP3.LUT R53, R59, 0xffff0000, RZ, 0xc0, !PT ;  /* 0xffff00003b357812 */ /* 0x000fe400078ec0ff */
[----:B------:R-:W-:Y:S02]  /*85a0*/  R2UR UR5, R64 ;  /* 0x00000000400572ca */ /* 0x000fe400000e0000 */
[C---:B----4-:R-:W-:Y:S02]  /*85b0*/  SHF.L.U32 R54, R60.reuse, 0x10, RZ ;  /* 0x000000103c367819 */ /* 0x050fe400000006ff */
[----:B------:R-:W-:Y:S02]  /*85c0*/  LOP3.LUT R55, R60, 0xffff0000, RZ, 0xc0, !PT ;  /* 0xffff00003c377812 */ /* 0x000fe400078ec0ff */
[C---:B------:R-:W-:Y:S02]  /*85d0*/  SHF.L.U32 R56, R61.reuse, 0x10, RZ ;  /* 0x000000103d387819 */ /* 0x040fe400000006ff */
[----:B------:R-:W-:Y:S02]  /*85e0*/  LOP3.LUT R57, R61, 0xffff0000, RZ, 0xc0, !PT ;  /* 0xffff00003d397812 */ /* 0x000fe400078ec0ff */
[C---:B------:R-:W-:Y:S02]  /*85f0*/  SHF.L.U32 R58, R62.reuse, 0x10, RZ ;  /* 0x000000103e3a7819 */ /* 0x040fe400000006ff */
[----:B------:R-:W-:Y:S01]  /*8600*/  LOP3.LUT R59, R62, 0xffff0000, RZ, 0xc0, !PT ;  /* 0xffff00003e3b7812 */ /* 0x000fe200078ec0ff */
[----:B------:R-:W-:Y:S01]  /*8610*/  UIADD3 UR5, UPT, UPT, UR5, 0x120, URZ ;  /* 0x0000012005057890 */ /* 0x000fe2000fffe0ff */
[C---:B------:R-:W-:Y:S02]  /*8620*/  SHF.L.U32 R60, R63.reuse, 0x10, RZ ;  /* 0x000000103f3c7819 */ /* 0x040fe400000006ff */
[----:B------:R-:W-:Y:S01]  /*8630*/  LOP3.LUT R61, R63, 0xffff0000, RZ, 0xc0, !PT ;  /* 0xffff00003f3d7812 */ /* 0x000fe200078ec0ff */
[----:B------:R-:W-:Y:S01]  /*8640*/  UPRMT UR5, UR37, 0x654, UR5 ;  /* 0x0000065425057896 */ /* 0x000fe20008000005 */
[C---:B------:R-:W-:Y:S01]  /*8650*/  SHF.L.U32 R62, R68.reuse, 0x10, RZ ;  /* 0x00000010443e7819 */ /* 0x040fe200000006ff */
[C---:B-1----:R-:W-:Y:S01]  /*8660*/  FMUL R4, R47.reuse, R4 ;  /* 0x000000042f047220 */ /* 0x042fe20000400000 */
[C---:B------:R-:W-:Y:S01]  /*8670*/  FMUL R5, R47.reuse, R5 ;  /* 0x000000052f057220 */ /* 0x040fe20000400000 */
[----:B------:R-:W-:Y:S01]  /*8680*/  FMUL R6, R47, R6 ;  /* 0x000000062f067220 */ /* 0x000fe20000400000 */
[----:B------:R-:W-:Y:S01]  /*8690*/  LOP3.LUT R63, R68, 0xffff0000, RZ, 0xc0, !PT ;  /* 0xffff0000443f7812 */ /* 0x000fe200078ec0ff */
[C---:B------:R-:W-:Y:S01]  /*86a0*/  FFMA R4, R49.reuse, R0, R4 ;  /* 0x0000000031047223 */ /* 0x040fe20000000004 */
[----:B------:R-:W-:Y:S01]  /*86b0*/  FFMA R5, R49, R2, R5 ;  /* 0x0000000231057223 */ /* 0x000fe20000000005 */
[----:B------:R-:W-:Y:S01]  /*86c0*/  SHF.L.U32 R64, R69, 0x10, RZ ;  /* 0x0000001045407819 */ /* 0x000fe200000006ff */
[----:B------:R-:W-:Y:S01]  /*86d0*/  SYNCS.ARRIVE.TRANS64.RED.A1T0 RZ, [UR5], RZ ;  /* 0x000000ffffff79a7 */ /* 0x000fe20008100405 */
[----:B------:R-:W-:Y:S01]  /*86e0*/  FFMA R6, R49, R3, R6 ;  /* 0x0000000331067223 */ /* 0x000fe20000000006 */
[----:B------:R-:W-:Y:S01]  /*86f0*/  FMUL R7, R47, R7 ;  /* 0x000000072f077220 */ /* 0x000fe20000400000 */
[----:B------:R-:W-:Y:S01]  /*8700*/  LOP3.LUT R65, R69, 0xffff0000, RZ, 0xc0, !PT ;  /* 0xffff000045417812 */ /* 0x000fe200078ec0ff */
[----:B------:R-:W-:Y:S01]  /*8710*/  FMUL R8, R47, R8 ;  /* 0x000000082f087220 */ /* 0x000fe20000400000 */
[----:B------:R-:W-:Y:S01]  /*8720*/  F2FP.BF16.F32.PACK_AB R4, R5, R4 ;  /* 0x000000040504723e */ /* 0x000fe200000010ff */
[----:B------:R-:W-:Y:S01]  /*8730*/  FFMA R7, R49, R48, R7 ;  /* 0x0000003031077223 */ /* 0x000fe20000000007 */
[----:B------:R-:W-:Y:S01]  /*8740*/  FMUL R9, R47, R9 ;  /* 0x000000092f097220 */ /* 0x000fe20000400000 */
[----:B------:R-:W-:Y:S01]  /*8750*/  FFMA R8, R49, R50, R8 ;  /* 0x0000003231087223 */ /* 0x000fe20000000008 */
[C---:B------:R-:W-:Y:S01]  /*8760*/  SHF.L.U32 R66, R70.reuse, 0x10, RZ ;  /* 0x0000001046427819 */ /* 0x040fe200000006ff */
[----:B------:R-:W-:Y:S01]  /*8770*/  FMUL R0, R47, R10 ;  /* 0x0000000a2f007220 */ /* 0x000fe20000400000 */
[----:B------:R-:W-:Y:S01]  /*8780*/  F2FP.BF16.F32.PACK_AB R5, R7, R6 ;  /* 0x000000060705723e */ /* 0x000fe200000010ff */
[----:B------:R-:W-:Y:S01]  /*8790*/  FFMA R9, R49, R51, R9 ;  /* 0x0000003331097223 */ /* 0x000fe20000000009 */
[----:B------:R-:W-:Y:S01]  /*87a0*/  FMUL R2, R47, R11 ;  /* 0x0000000b2f027220 */ /* 0x000fe20000400000 */
[----:B------:R-:W-:Y:S01]  /*87b0*/  FFMA R0, R49, R52, R0 ;  /* 0x0000003431007223 */ /* 0x000fe20000000000 */
[----:B------:R-:W-:Y:S01]  /*87c0*/  LOP3.LUT R67, R70, 0xffff0000, RZ, 0xc0, !PT ;  /* 0xffff000046437812 */ /* 0x000fe200078ec0ff */
[----:B------:R-:W-:Y:S01]  /*87d0*/  FMUL R3, R47, R12 ;  /* 0x0000000c2f037220 */ /* 0x000fe20000400000 */
[----:B------:R-:W-:Y:S01]  /*87e0*/  F2FP.BF16.F32.PACK_AB R6, R9, R8 ;  /* 0x000000080906723e */ /* 0x000fe200000010ff */
[----:B------:R-:W-:Y:S01]  /*87f0*/  FFMA R2, R49, R53, R2 ;  /* 0x0000003531027223 */ /* 0x000fe20000000002 */
[----:B------:R-:W-:Y:S01]  /*8800*/  FMUL R10, R47, R13 ;  /* 0x0000000d2f0a7220 */ /* 0x000fe20000400000 */
[----:B------:R-:W-:Y:S01]  /*8810*/  FFMA R3, R49, R54, R3 ;  /* 0x0000003631037223 */ /* 0x000fe20000000003 */
[----:B------:R-:W-:Y:S01]  /*8820*/  SHF.L.U32 R68, R71, 0x10, RZ ;  /* 0x0000001047447819 */ /* 0x000fe200000006ff */
[----:B------:R-:W-:Y:S01]  /*8830*/  FMUL R11, R47, R14 ;  /* 0x0000000e2f0b7220 */ /* 0x000fe20000400000 */
[----:B------:R-:W-:Y:S01]  /*8840*/  F2FP.BF16.F32.PACK_AB R7, R2, R0 ;  /* 0x000000000207723e */ /* 0x000fe200000010ff */
[----:B------:R-:W-:Y:S01]  /*8850*/  FFMA R10, R49, R55, R10 ;  /* 0x00000037310a7223 */ /* 0x000fe2000000000a */
[----:B------:R-:W-:Y:S01]  /*8860*/  FMUL R15, R47, R15 ;  /* 0x0000000f2f0f7220 */ /* 0x000fe20000400000 */
[----:B------:R-:W-:Y:S01]  /*8870*/  FFMA R11, R49, R56, R11 ;  /* 0x00000038310b7223 */ /* 0x000fe2000000000b */
[----:B------:R-:W-:Y:S01]  /*8880*/  LOP3.LUT R69, R71, 0xffff0000, RZ, 0xc0, !PT ;  /* 0xffff000047457812 */ /* 0x000fe200078ec0ff */
[----:B------:R1:W-:Y:S01]  /*8890*/  STSM.16.M88.4 [R107+0x6400], R4 ;  /* 0x006400046b007844 */ /* 0x0003e20000000200 */
[----:B------:R-:W-:Y:S01]  /*88a0*/  F2FP.BF16.F32.PACK_AB R8, R10, R3 ;  /* 0x000000030a08723e */ /* 0x000fe200000010ff */
[----:B------:R-:W-:Y:S01]  /*88b0*/  FFMA R15, R49, R57, R15 ;  /* 0x00000039310f7223 */ /* 0x000fe2000000000f */
[C---:B------:R-:W-:Y:S01]  /*88c0*/  FMUL R12, R47.reuse, R16 ;  /* 0x000000102f0c7220 */ /* 0x040fe20000400000 */
[C---:B------:R-:W-:Y:S01]  /*88d0*/  FMUL R13, R47.reuse, R17 ;  /* 0x000000112f0d7220 */ /* 0x040fe20000400000 */
[----:B------:R-:W-:Y:S01]  /*88e0*/  FMUL R14, R47, R18 ;  /* 0x000000122f0e7220 */ /* 0x000fe20000400000 */
[C---:B------:R-:W-:Y:S01]  /*88f0*/  SHF.L.U32 R70, R76.reuse, 0x10, RZ ;  /* 0x000000104c467819 */ /* 0x040fe200000006ff */
[----:B------:R-:W-:Y:S01]  /*8900*/  FFMA R12, R49, R58, R12 ;  /* 0x0000003a310c7223 */ /* 0x000fe2000000000c */
[----:B------:R-:W-:Y:S01]  /*8910*/  F2FP.BF16.F32.PACK_AB R9, R15, R11 ;  /* 0x0000000b0f09723e */ /* 0x000fe200000010ff */
[C---:B------:R-:W-:Y:S01]  /*8920*/  FFMA R13, R49.reuse, R59, R13 ;  /* 0x0000003b310d7223 */ /* 0x040fe2000000000d */
[----:B------:R-:W-:Y:S01]  /*8930*/  FFMA R14, R49, R60, R14 ;  /* 0x0000003c310e7223 */ /* 0x000fe2000000000e */
[C---:B------:R-:W-:Y:S01]  /*8940*/  FMUL R19, R47.reuse, R19 ;  /* 0x000000132f137220 */ /* 0x040fe20000400000 */
        /* <DEDUP_REMOVED lines=22> */
[----:B------:R-:W-:Y:S01]  /*8ab0*/  FFMA R21, R49, R67, R21 ;  /* 0x0000004331157223 */ /* 0x000fe20000000015 */
[C---:B------:R-:W-:Y:S01]  /*8ac0*/  FMUL R27, R47.reuse, R27 ;  /* 0x0000001b2f1b7220 */ /* 0x040fe20000400000 */
[C---:B------:R-:W-:Y:S01]  /*8ad0*/  FMUL R24, R47.reuse, R28 ;  /* 0x0000001c2f187220 */ /* 0x040fe20000400000 */
[----:B------:R-:W-:Y:S01]  /*8ae0*/  FMUL R25, R47, R29 ;  /* 0x0000001d2f197220 */ /* 0x000fe20000400000 */
[----:B------:R-:W-:Y:S01]  /*8af0*/  FFMA R22, R49, R68, R22 ;  /* 0x0000004431167223 */ /* 0x000fe20000000016 */
[----:B------:R-:W-:Y:S01]  /*8b00*/  FMUL R26, R47, R30 ;  /* 0x0000001e2f1a7220 */ /* 0x000fe20000400000 */
[----:B------:R-:W-:Y:S01]  /*8b10*/  FFMA R27, R49, R69, R27 ;  /* 0x00000045311b7223 */ /* 0x000fe2000000001b */
[----:B------:R-:W-:Y:S01]  /*8b20*/  FMUL R31, R47, R31 ;  /* 0x0000001f2f1f7220 */ /* 0x000fe20000400000 */
[----:B------:R-:W-:Y:S01]  /*8b30*/  FFMA R24, R49, R70, R24 ;  /* 0x0000004631187223 */ /* 0x000fe20000000018 */
[----:B------:R-:W-:Y:S01]  /*8b40*/  LOP3.LUT R75, R78, 0xffff0000, RZ, 0xc0, !PT ;  /* 0xffff00004e4b7812 */ /* 0x000fe200078ec0ff */
[----:B------:R-:W-:Y:S01]  /*8b50*/  FMUL R28, R47, R32 ;  /* 0x000000202f1c7220 */ /* 0x000fe20000400000 */
[----:B------:R-:W-:Y:S01]  /*8b60*/  FFMA R25, R49, R71, R25 ;  /* 0x0000004731197223 */ /* 0x000fe20000000019 */
[----:B------:R-:W-:Y:S01]  /*8b70*/  SHF.L.U32 R76, R79, 0x10, RZ ;  /* 0x000000104f4c7819 */ /* 0x000fe200000006ff */
[----:B------:R-:W-:Y:S01]  /*8b80*/  FMUL R29, R47, R33 ;  /* 0x000000212f1d7220 */ /* 0x000fe20000400000 */
[----:B------:R-:W-:Y:S01]  /*8b90*/  FFMA R26, R49, R72, R26 ;  /* 0x00000048311a7223 */ /* 0x000fe2000000001a */
[----:B------:R-:W-:Y:S01]  /*8ba0*/  LOP3.LUT R77, R79, 0xffff0000, RZ, 0xc0, !PT ;  /* 0xffff00004f4d7812 */ /* 0x000fe200078ec0ff */
        /* <DEDUP_REMOVED lines=9> */
[----:B------:R-:W-:Y:S02]  /*8c40*/  F2FP.BF16.F32.PACK_AB R24, R25, R24 ;  /* 0x000000181918723e */ /* 0x000fe400000010ff */
[----:B------:R-:W-:Y:S01]  /*8c50*/  F2FP.BF16.F32.PACK_AB R25, R31, R26 ;  /* 0x0000001a1f19723e */ /* 0x000fe200000010ff */
[----:B------:R1:W-:Y:S01]  /*8c60*/  STSM.16.M88.4 [R108+0x6000], R16 ;  /* 0x006000106c007844 */ /* 0x0003e20000000200 */
[----:B------:R-:W-:Y:S02]  /*8c70*/  F2FP.BF16.F32.PACK_AB R26, R29, R28 ;  /* 0x0000001c1d1a723e */ /* 0x000fe400000010ff */
[----:B------:R-:W-:Y:S05]  /*8c80*/  F2FP.BF16.F32.PACK_AB R27, R35, R30 ;  /* 0x0000001e231b723e */ /* 0x000fea00000010ff */
        /* <DEDUP_REMOVED lines=18> */
.L_x_130:
[----:B------:R-:W-:Y:S05]  /*8db0*/  BSYNC.RECONVERGENT B0 ;  /* 0x0000000000007941 */ /* 0x000fea0003800200 */
.L_x_129:
[----:B------:R-:W-:Y:S01]  /*8dc0*/  BAR.SYNC.DEFER_BLOCKING 0x1, 0x80 ;  /* 0x0042000000007b1d */ /* 0x000fe20000010000 */
[----:B------:R-:W-:Y:S01]  /*8dd0*/  UISETP.NE.AND UP0, UPT, UR49, -0x4, UPT ;  /* 0xfffffffc3100788c */ /* 0x000fe2000bf05270 */
[----:B------:R-:W-:Y:S08]  /*8de0*/  IADD3 R45, PT, PT, R45, 0x1, RZ ;  /* 0x000000012d2d7810 */ /* 0x000ff00007ffe0ff */
[----:B------:R-:W-:Y:S05]  /*8df0*/  BRA.U !UP0, `(.L_x_131) ;  /* 0x0000000108287547 */ /* 0x000fea000b800000 */
[----:B------:R-:W-:Y:S01]  /*8e00*/  ISETP.NE.AND P0, PT, R105, RZ, PT ;  /* 0x000000ff6900720c */ /* 0x000fe20003f05270 */
[----:B------:R-:W-:Y:S01]  /*8e10*/  IMAD.U32 R2, RZ, RZ, UR51 ;  /* 0x00000033ff027e24 */ /* 0x000fe2000f8e00ff */
[----:B------:R-:W-:Y:S01]  /*8e20*/  UIADD3 UR51, UPT, UPT, UR51, 0x1, URZ ;  /* 0x0000000133337890 */ /* 0x000fe2000fffe0ff */
[----:B------:R-:W-:Y:S03]  /*8e30*/  IMAD.U32 R0, RZ, RZ, UR37 ;  /* 0x00000025ff007e24 */ /* 0x000fe6000f8e00ff */
[----:B------:R-:W-:Y:S04]  /*8e40*/  UISETP.NE.AND UP0, UPT, UR51, 0x4, UPT ;  /* 0x000000043300788c */ /* 0x000fe8000bf05270 */
[----:B------:R-:W-:Y:S03]  /*8e50*/  USEL UR51, UR51, URZ, UP0 ;  /* 0x000000ff33337287 */ /* 0x000fe60008000000 */
[----:B------:R-:W-:Y:S05]  /*8e60*/  @P0 LEA R2, R2, UR48, 0x3 ;  /* 0x0000003002020c11 */ /* 0x000fea000f8e18ff */
[----:B------:R-:W-:Y:S05]  /*8e70*/  @P0 VIADD R2, R2, 0xb0 ;  /* 0x000000b002020836 */ /* 0x000fea0000000000 */
[----:B------:R-:W-:Y:S04]  /*8e80*/  @P0 PRMT R0, R0, 0x654, R2 ;  /* 0x0000065400000816 */ /* 0x000fe80000000002 */
[----:B------:R2:W-:Y:S03]  /*8e90*/  @P0 SYNCS.ARRIVE.TRANS64.RED.A1T0 RZ, [R0+URZ], RZ ;  /* 0x000000ff00ff09a7 */ /* 0x0005e600081004ff */
.L_x_131:
[----:B------:R-:W-:Y:S01]  /*8ea0*/  ISETP.NE.AND P2, PT, R102, RZ, PT ;  /* 0x000000ff6600720c */ /* 0x000fe20003f45270 */
[----:B------:R-:W-:Y:S01]  /*8eb0*/  UIADD3 UR49, UPT, UPT, UR49, 0x4, URZ ;  /* 0x0000000431317890 */ /* 0x000fe2000fffe0ff */
[----:B------:R-:W-:Y:S01]  /*8ec0*/  ISETP.NE.AND P0, PT, R104, 0x2, PT ;  /* 0x000000026800780c */ /* 0x000fe20003f05270 */
[----:B------:R-:W-:Y:S01]  /*8ed0*/  IMAD.IADD R14, R43, 0x1, R86 ;  /* 0x000000012b0e7824 */ /* 0x000fe200078e0256 */
[----:B------:R-:W-:Y:S01]  /*8ee0*/  ISETP.NE.AND P1, PT, R45, 0x4, PT ;  /* 0x000000042d00780c */ /* 0x000fe20003f25270 */
[----:B------:R-:W-:Y:S01]  /*8ef0*/  IMAD.IADD R15, R44, 0x1, R87 ;  /* 0x000000012c0f7824 */ /* 0x000fe200078e0257 */
[----:B------:R-:W-:Y:S02]  /*8f00*/  SEL R2, RZ, 0x1, P0 ;  /* 0x00000001ff027807 */ /* 0x000fe40000000000 */
[----:B--2---:R-:W-:Y:S02]  /*8f10*/  SEL R0, RZ, 0x1, P1 ;  /* 0x00000001ff007807 */ /* 0x004fe40000800000 */
[----:B------:R-:W-:Y:S02]  /*8f20*/  LOP3.LUT R96, R96, R2, RZ, 0x3c, !PT ;  /* 0x0000000260607212 */ /* 0x000fe400078e3cff */
[----:B------:R-:W-:Y:S02]  /*8f30*/  LOP3.LUT R97, R97, R0, RZ, 0x3c, !PT ;  /* 0x0000000061617212 */ /* 0x000fe400078e3cff */
[----:B------:R-:W-:Y:S02]  /*8f40*/  @P2 R2UR UR36, R95 ;  /* 0x000000005f2422ca */ /* 0x000fe400000e0000 */
[----:B------:R-:W-:Y:S02]  /*8f50*/  SEL R104, R104, RZ, P0 ;  /* 0x000000ff68687207 */ /* 0x000fe40000000000 */
[----:B------:R-:W-:Y:S01]  /*8f60*/  SEL R45, R45, RZ, P1 ;  /* 0x000000ff2d2d7207 */ /* 0x000fe20000800000 */
[----:B------:R-:W-:Y:S10]  /*8f70*/  @P2 BRA `(.L_x_132) ;  /* 0xffffffc000082947 */ /* 0x000ff4000383ffff */
[----:B------:R-:W-:-:S09]  /*8f80*/  UISETP.NE.AND UP0, UPT, UR50, URZ, UPT ;  /* 0x000000ff3200728c */ /* 0x000fd2000bf05270 */
[----:B------:R-:W-:Y:S05]  /*8f90*/  BRA.U !UP0, `(.L_x_133) ;  /* 0x0000000108487547 */ /* 0x000fea000b800000 */
[----:B------:R-:W2:Y:S02]  /*8fa0*/  LDCU.64 UR4, c[0x0][0x890] ;  /* 0x00011200ff0477ac */ /* 0x000ea40008000a00 */
[----:B--2---:R-:W-:-:S04]  /*8fb0*/  UISETP.NE.U32.AND UP0, UPT, UR4, URZ, UPT ;  /* 0x000000ff0400728c */ /* 0x004fc8000bf05070 */
[----:B------:R-:W-:-:S09]  /*8fc0*/  UISETP.NE.AND.EX UP0, UPT, UR5, URZ, UPT, UP0 ;  /* 0x000000ff0500728c */ /* 0x000fd2000bf05300 */
[----:B------:R-:W-:Y:S05]  /*8fd0*/  BRA.U UP0, `(.L_x_134) ;  /* 0x00000001000c7547 */ /* 0x000fea000b800000 */
[----:B------:R-:W-:-:S13]  /*8fe0*/  FSETP.NEU.AND P0, PT, R49, RZ, PT ;  /* 0x000000ff3100720b */ /* 0x000fda0003f0d000 */
[----:B------:R-:W-:Y:S05]  /*8ff0*/  @!P0 EXIT ;  /* 0x000000000000894d */ /* 0x000fea0003800000 */
[----:B------:R-:W-:Y:S05]  /*9000*/  BRA `(.L_x_133) ;  /* 0x00000000002c7947 */ /* 0x000fea0003800000 */
.L_x_134:
[----:B------:R-:W-:Y:S01]  /*9010*/  ISETP.NE.AND P0, PT, R103, RZ, PT ;  /* 0x000000ff6700720c */ /* 0x000fe20003f05270 */
[----:B------:R-:W-:-:S12]  /*9020*/  BSSY.RECONVERGENT B0, `(.L_x_133) ;  /* 0x0000009000007945 */ /* 0x000fd80003800200 */
[----:B------:R-:W-:Y:S05]  /*9030*/  @P0 BRA `(.L_x_135) ;  /* 0x0000000000140947 */ /* 0x000fea0003800000 */
[----:B------:R-:W2:Y:S02]  /*9040*/  LDCU.64 UR4, c[0x0][0x888] ;  /* 0x00011100ff0477ac */ /* 0x000ea40008000a00 */
[----:B--2---:R-:W-:-:S04]  /*9050*/  ISETP.NE.U32.AND P0, PT, RZ, UR4, PT ;  /* 0x00000004ff007c0c */ /* 0x004fc8000bf05070 */
[----:B------:R-:W-:-:S13]  /*9060*/  ISETP.NE.AND.EX P0, PT, RZ, UR5, PT, P0 ;  /* 0x00000005ff007c0c */ /* 0x000fda000bf05300 */
[----:B------:R-:W-:Y:S05]  /*9070*/  @!P0 EXIT ;  /* 0x000000000000894d */ /* 0x000fea0003800000 */
[----:B------:R-:W-:Y:S05]  /*9080*/  BRA `(.L_x_136) ;  /* 0x0000000000087947 */ /* 0x000fea0003800000 */
.L_x_135:
[----:B------:R-:W-:-:S13]  /*9090*/  FSETP.NEU.AND P0, PT, R49, RZ, PT ;  /* 0x000000ff3100720b */ /* 0x000fda0003f0d000 */
[----:B------:R-:W-:Y:S05]  /*90a0*/  @!P0 EXIT ;  /* 0x000000000000894d */ /* 0x000fea0003800000 */
.L_x_136:
[----:B------:R-:W-:Y:S05]  /*90b0*/  BSYNC.RECONVERGENT B0 ;  /* 0x0000000000007941 */ /* 0x000fea0003800200 */
.L_x_133:
[----:B------:R-:W-:Y:S01]  /*90c0*/  ULEA UR4, UR51, UR48, 0x3 ;  /* 0x0000003033047291 */ /* 0x000fe2000f8e18ff */
[----:B------:R-:W-:-:S04]  /*90d0*/  DEPBAR.LE SB0, 0x0 ;  /* 0x000080000000791a */ /* 0x000fc80000000000 */
[----:B------:R-:W-:-:S04]  /*90e0*/  UIADD3 UR4, UPT, UPT, UR4, 0xb0, URZ ;  /* 0x000000b004047890 */ /* 0x000fc8000fffe0ff */
[----:B------:R-:W-:-:S09]  /*90f0*/  UPRMT UR4, UR37, 0x654, UR4 ;  /* 0x0000065425047896 */ /* 0x000fd20008000004 */
[----:B------:R-:W-:Y:S01]  /*9100*/  SYNCS.ARRIVE.TRANS64.RED.A1T0 RZ, [UR4], RZ ;  /* 0x000000ffffff79a7 */ /* 0x000fe20008100404 */
[----:B------:R-:W-:Y:S05]  /*9110*/  EXIT ;  /* 0x000000000000794d */ /* 0x000fea0003800000 */
.L_x_20:
[----:B--2---:R2:W1:Y:S02]  /*9120*/  SYNCS.PHASECHK.TRANS64.TRYWAIT P0, [R2+URZ+0x150], R3 ;  /* 0x00015003020075a7 */ /* 0x00446400080011ff */
[----:B-1----:R-:W-:Y:S05]  /*9130*/  @!P0 NANOSLEEP.SYNCS 0x989680 ;  /* 0x009896800000895d */ /* 0x002fea0003900000 */
[----:B------:R-:W1:Y:S02]  /*9140*/  @!P0 SYNCS.PHASECHK.TRANS64 P0, [R2+URZ+0x150], R3 ;  /* 0x00015003020085a7 */ /* 0x000e6400080010ff */
[----:B-1----:R-:W-:Y:S05]  /*9150*/  @!P0 BRA `(.L_x_20) ;  /* 0xfffffffc00f08947 */ /* 0x002fea000383ffff */
[----:B------:R-:W-:Y:S05]  /*9160*/  BRA `(.L_x_137) ;  /* 0xffffff8400507947 */ /* 0x000fea000383ffff */
.L_x_23:
[----:B-1----:R-:W-:-:S07]  /*9170*/  MOV R2, UR33 ;  /* 0x0000002100027c02 */ /* 0x002fce0008000f00 */
.L_x_138:
[----:B-1----:R1:W2:Y:S02]  /*9180*/  SYNCS.PHASECHK.TRANS64.TRYWAIT P0, [R2+URZ+0x48], R4 ;  /* 0x00004804020075a7 */ /* 0x0022a400080011ff */
[----:B--2---:R-:W-:Y:S05]  /*9190*/  @!P0 NANOSLEEP.SYNCS 0x989680 ;  /* 0x009896800000895d */ /* 0x004fea0003900000 */
[----:B------:R-:W2:Y:S02]  /*91a0*/  @!P0 SYNCS.PHASECHK.TRANS64 P0, [R2+URZ+0x48], R4 ;  /* 0x00004804020085a7 */ /* 0x000ea400080010ff */
[----:B--2---:R-:W-:Y:S05]  /*91b0*/  @!P0 BRA `(.L_x_138) ;  /* 0xfffffffc00f08947 */ /* 0x004fea000383ffff */
[----:B------:R-:W-:Y:S05]  /*91c0*/  BRA `(.L_x_22) ;  /* 0xffffff8400a07947 */ /* 0x000fea000383ffff */
.L_x_29:
[----:B-1----:R-:W-:-:S07]  /*91d0*/  MOV R2, UR17 ;  /* 0x0000001100027c02 */ /* 0x002fce0008000f00 */
.L_x_139:
[----:B-1----:R1:W2:Y:S02]  /*91e0*/  SYNCS.PHASECHK.TRANS64.TRYWAIT P0, [R2+URZ+0x48], R4 ;  /* 0x00004804020075a7 */ /* 0x0022a400080011ff */
[----:B--2---:R-:W-:Y:S05]  /*91f0*/  @!P0 NANOSLEEP.SYNCS 0x989680 ;  /* 0x009896800000895d */ /* 0x004fea0003900000 */
[----:B------:R-:W2:Y:S02]  /*9200*/  @!P0 SYNCS.PHASECHK.TRANS64 P0, [R2+URZ+0x48], R4 ;  /* 0x00004804020085a7 */ /* 0x000ea400080010ff */
[----:B--2---:R-:W-:Y:S05]  /*9210*/  @!P0 BRA `(.L_x_139) ;  /* 0xfffffffc00f08947 */ /* 0x004fea000383ffff */
[----:B------:R-:W-:Y:S05]  /*9220*/  BRA `(.L_x_28) ;  /* 0xffffff8800487947 */ /* 0x000fea000383ffff */
.L_x_33:
[----:B-1----:R1:W2:Y:S02]  /*9230*/  SYNCS.PHASECHK.TRANS64.TRYWAIT P0, [R2+URZ+0xe0], R3 ;  /* 0x0000e003020075a7 */ /* 0x0022a400080011ff */
[----:B--2---:R-:W-:Y:S05]  /*9240*/  @!P0 NANOSLEEP.SYNCS 0x989680 ;  /* 0x009896800000895d */ /* 0x004fea0003900000 */
[----:B------:R-:W2:Y:S02]  /*9250*/  @!P0 SYNCS.PHASECHK.TRANS64 P0, [R2+URZ+0xe0], R3 ;  /* 0x0000e003020085a7 */ /* 0x000ea400080010ff */
[----:B--2---:R-:W-:Y:S05]  /*9260*/  @!P0 BRA `(.L_x_33) ;  /* 0xfffffffc00f08947 */ /* 0x004fea000383ffff */
[----:B------:R-:W-:Y:S05]  /*9270*/  BRA `(.L_x_140) ;  /* 0xffffff8800d87947 */ /* 0x000fea000383ffff */
.L_x_37:
[----:B----4-:R-:W-:-:S07]  /*9280*/  MOV R0, UR5 ;  /* 0x0000000500007c02 */ /* 0x010fce0008000f00 */
.L_x_141:
[----:B-1----:R1:W2:Y:S02]  /*9290*/  SYNCS.PHASECHK.TRANS64.TRYWAIT P0, [R0+URZ], R2 ;  /* 0x00000002000075a7 */ /* 0x0022a400080011ff */
[----:B--2---:R-:W-:Y:S05]  /*92a0*/  @!P0 NANOSLEEP.SYNCS 0x989680 ;  /* 0x009896800000895d */ /* 0x004fea0003900000 */
[----:B------:R-:W2:Y:S02]  /*92b0*/  @!P0 SYNCS.PHASECHK.TRANS64 P0, [R0+URZ], R2 ;  /* 0x00000002000085a7 */ /* 0x000ea400080010ff */
[----:B--2---:R-:W-:Y:S05]  /*92c0*/  @!P0 BRA `(.L_x_141) ;  /* 0xfffffffc00f08947 */ /* 0x004fea000383ffff */
[----:B------:R-:W-:Y:S05]  /*92d0*/  BRA `(.L_x_142) ;  /* 0xffffff9000487947 */ /* 0x000fea000383ffff */
.L_x_38:
[----:B----4-:R-:W-:-:S07]  /*92e0*/  MOV R0, UR5 ;  /* 0x0000000500007c02 */ /* 0x010fce0008000f00 */
.L_x_143:
[----:B-1----:R1:W2:Y:S02]  /*92f0*/  SYNCS.PHASECHK.TRANS64.TRYWAIT P0, [R0+URZ], R3 ;  /* 0x00000003000075a7 */ /* 0x0022a400080011ff */
[----:B--2---:R-:W-:Y:S05]  /*9300*/  @!P0 NANOSLEEP.SYNCS 0x989680 ;  /* 0x009896800000895d */ /* 0x004fea0003900000 */
[----:B------:R-:W2:Y:S02]  /*9310*/  @!P0 SYNCS.PHASECHK.TRANS64 P0, [R0+URZ], R3 ;  /* 0x00000003000085a7 */ /* 0x000ea400080010ff */
[----:B--2---:R-:W-:Y:S05]  /*9320*/  @!P0 BRA `(.L_x_143) ;  /* 0xfffffffc00f08947 */ /* 0x004fea000383ffff */
[----:B------:R-:W-:Y:S05]  /*9330*/  BRA `(.L_x_144) ;  /* 0xffffff9000547947 */ /* 0x000fea000383ffff */
.L_x_39:
[----:B----4-:R-:W-:-:S07]  /*9340*/  MOV R0, UR5 ;  /* 0x0000000500007c02 */ /* 0x010fce0008000f00 */
.L_x_145:
[----:B-1----:R1:W2:Y:S02]  /*9350*/  SYNCS.PHASECHK.TRANS64.TRYWAIT P0, [R0+URZ], R3 ;  /* 0x00000003000075a7 */ /* 0x0022a400080011ff */
[----:B--2---:R-:W-:Y:S05]  /*9360*/  @!P0 NANOSLEEP.SYNCS 0x989680 ;  /* 0x009896800000895d */ /* 0x004fea0003900000 */
[----:B------:R-:W2:Y:S02]  /*9370*/  @!P0 SYNCS.PHASECHK.TRANS64 P0, [R0+URZ], R3 ;  /* 0x00000003000085a7 */ /* 0x000ea400080010ff */
[----:B--2---:R-:W-:Y:S05]  /*9380*/  @!P0 BRA `(.L_x_145) ;  /* 0xfffffffc00f08947 */ /* 0x004fea000383ffff */
[----:B------:R-:W-:Y:S05]  /*9390*/  BRA `(.L_x_146) ;  /* 0xffffff9000607947 */ /* 0x000fea000383ffff */
.L_x_40:
[----:B----4-:R-:W-:-:S07]  /*93a0*/  MOV R0, UR5 ;  /* 0x0000000500007c02 */ /* 0x010fce0008000f00 */
.L_x_147:
[----:B-1----:R1:W2:Y:S02]  /*93b0*/  SYNCS.PHASECHK.TRANS64.TRYWAIT P0, [R0+URZ], R3 ;  /* 0x00000003000075a7 */ /* 0x0022a400080011ff */
[----:B--2---:R-:W-:Y:S05]  /*93c0*/  @!P0 NANOSLEEP.SYNCS 0x989680 ;  /* 0x009896800000895d */ /* 0x004fea0003900000 */
[----:B------:R-:W2:Y:S02]  /*93d0*/  @!P0 SYNCS.PHASECHK.TRANS64 P0, [R0+URZ], R3 ;  /* 0x00000003000085a7 */ /* 0x000ea400080010ff */
[----:B--2---:R-:W-:Y:S05]  /*93e0*/  @!P0 BRA `(.L_x_147) ;  /* 0xfffffffc00f08947 */ /* 0x004fea000383ffff */
[----:B------:R-:W-:Y:S05]  /*93f0*/  BRA `(.L_x_148) ;  /* 0xffffff90006c7947 */ /* 0x000fea000383ffff */
.L_x_41:
[----:B----4-:R-:W-:-:S07]  /*9400*/  MOV R0, UR5 ;  /* 0x0000000500007c02 */ /* 0x010fce0008000f00 */
.L_x_149:
[----:B-1----:R1:W2:Y:S02]  /*9410*/  SYNCS.PHASECHK.TRANS64.TRYWAIT P0, [R0+URZ], R3 ;  /* 0x00000003000075a7 */ /* 0x0022a400080011ff */
[----:B--2---:R-:W-:Y:S05]  /*9420*/  @!P0 NANOSLEEP.SYNCS 0x989680 ;  /* 0x009896800000895d */ /* 0x004fea0003900000 */
[----:B------:R-:W2:Y:S02]  /*9430*/  @!P0 SYNCS.PHASECHK.TRANS64 P0, [R0+URZ], R3 ;  /* 0x00000003000085a7 */ /* 0x000ea400080010ff */
[----:B--2---:R-:W-:Y:S05]  /*9440*/  @!P0 BRA `(.L_x_149) ;  /* 0xfffffffc00f08947 */ /* 0x004fea000383ffff */
[----:B------:R-:W-:Y:S05]  /*9450*/  BRA `(.L_x_150) ;  /* 0xffffff9000787947 */ /* 0x000fea000383ffff */
.L_x_42:
[----:B----4-:R-:W-:-:S07]  /*9460*/  MOV R0, UR5 ;  /* 0x0000000500007c02 */ /* 0x010fce0008000f00 */
.L_x_151:
[----:B-1----:R1:W2:Y:S02]  /*9470*/  SYNCS.PHASECHK.TRANS64.TRYWAIT P0, [R0+URZ], R3 ;  /* 0x00000003000075a7 */ /* 0x0022a400080011ff */
[----:B--2---:R-:W-:Y:S05]  /*9480*/  @!P0 NANOSLEEP.SYNCS 0x989680 ;  /* 0x009896800000895d */ /* 0x004fea0003900000 */
[----:B------:R-:W2:Y:S02]  /*9490*/  @!P0 SYNCS.PHASECHK.TRANS64 P0, [R0+URZ], R3 ;  /* 0x00000003000085a7 */ /* 0x000ea400080010ff */
[----:B--2---:R-:W-:Y:S05]  /*94a0*/  @!P0 BRA `(.L_x_151) ;  /* 0xfffffffc00f08947 */ /* 0x004fea000383ffff */
[----:B------:R-:W-:Y:S05]  /*94b0*/  BRA `(.L_x_152) ;  /* 0xffffff9000847947 */ /* 0x000fea000383ffff */
.L_x_43:
[----:B----4-:R-:W-:-:S07]  /*94c0*/  MOV R0, UR5 ;  /* 0x0000000500007c02 */ /* 0x010fce0008000f00 */
.L_x_153:
[----:B-1----:R1:W2:Y:S02]  /*94d0*/  SYNCS.PHASECHK.TRANS64.TRYWAIT P0, [R0+URZ], R3 ;  /* 0x00000003000075a7 */ /* 0x0022a400080011ff */
[----:B--2---:R-:W-:Y:S05]  /*94e0*/  @!P0 NANOSLEEP.SYNCS 0x989680 ;  /* 0x009896800000895d */ /* 0x004fea0003900000 */
[----:B------:R-:W2:Y:S02]  /*94f0*/  @!P0 SYNCS.PHASECHK.TRANS64 P0, [R0+URZ], R3 ;  /* 0x00000003000085a7 */ /* 0x000ea400080010ff */
[----:B--2---:R-:W-:Y:S05]  /*9500*/  @!P0 BRA `(.L_x_153) ;  /* 0xfffffffc00f08947 */ /* 0x004fea000383ffff */
[----:B------:R-:W-:Y:S05]  /*9510*/  BRA `(.L_x_154) ;  /* 0xffffff9000907947 */ /* 0x000fea000383ffff */
.L_x_44:
[----:B----4-:R-:W-:-:S07]  /*9520*/  MOV R0, UR5 ;  /* 0x0000000500007c02 */ /* 0x010fce0008000f00 */
.L_x_155:
[----:B-1----:R1:W2:Y:S02]  /*9530*/  SYNCS.PHASECHK.TRANS64.TRYWAIT P0, [R0+URZ], R3 ;  /* 0x00000003000075a7 */ /* 0x0022a400080011ff */
[----:B--2---:R-:W-:Y:S05]  /*9540*/  @!P0 NANOSLEEP.SYNCS 0x989680 ;  /* 0x009896800000895d */ /* 0x004fea0003900000 */
[----:B------:R-:W2:Y:S02]  /*9550*/  @!P0 SYNCS.PHASECHK.TRANS64 P0, [R0+URZ], R3 ;  /* 0x00000003000085a7 */ /* 0x000ea400080010ff */
[----:B--2---:R-:W-:Y:S05]  /*9560*/  @!P0 BRA `(.L_x_155) ;  /* 0xfffffffc00f08947 */ /* 0x004fea000383ffff */
[----:B------:R-:W-:Y:S05]  /*9570*/  BRA `(.L_x_156) ;  /* 0xffffff90009c7947 */ /* 0x000fea000383ffff */
.L_x_47:
[----:B-1----:R1:W2:Y:S02]  /*9580*/  SYNCS.PHASECHK.TRANS64.TRYWAIT P0, [R0+URZ+0x140], R4 ;  /* 0x00014004000075a7 */ /* 0x0022a400080011ff */
[----:B--2---:R-:W-:Y:S05]  /*9590*/  @!P0 NANOSLEEP.SYNCS 0x989680 ;  /* 0x009896800000895d */ /* 0x004fea0003900000 */
[----:B------:R-:W2:Y:S02]  /*95a0*/  @!P0 SYNCS.PHASECHK.TRANS64 P0, [R0+URZ+0x140], R4 ;  /* 0x00014004000085a7 */ /* 0x000ea400080010ff */
[----:B--2---:R-:W-:Y:S05]  /*95b0*/  @!P0 BRA `(.L_x_47) ;  /* 0xfffffffc00f08947 */ /* 0x004fea000383ffff */
[----:B------:R-:W-:Y:S05]  /*95c0*/  BRA `(.L_x_157) ;  /* 0xffffff9000f87947 */ /* 0x000fea000383ffff */
.L_x_48:
[----:B------:R-:W-:-:S07]  /*95d0*/  MOV R0, UR5 ;  /* 0x0000000500007c02 */ /* 0x000fce0008000f00 */
.L_x_158:
[----:B-1----:R1:W2:Y:S02]  /*95e0*/  SYNCS.PHASECHK.TRANS64.TRYWAIT P0, [R0+URZ+0xf0], R5 ;  /* 0x0000f005000075a7 */ /* 0x0022a400080011ff */
[----:B--2---:R-:W-:Y:S05]  /*95f0*/  @!P0 NANOSLEEP.SYNCS 0x989680 ;  /* 0x009896800000895d */ /* 0x004fea0003900000 */
[----:B------:R-:W2:Y:S02]  /*9600*/  @!P0 SYNCS.PHASECHK.TRANS64 P0, [R0+URZ+0xf0], R5 ;  /* 0x0000f005000085a7 */ /* 0x000ea400080010ff */
[----:B--2---:R-:W-:Y:S05]  /*9610*/  @!P0 BRA `(.L_x_158) ;  /* 0xfffffffc00f08947 */ /* 0x004fea000383ffff */
[----:B------:R-:W-:Y:S05]  /*9620*/  BRA `(.L_x_159) ;  /* 0xffffff9400087947 */ /* 0x000fea000383ffff */
.L_x_49:
[----:B-1----:R1:W2:Y:S02]  /*9630*/  SYNCS.PHASECHK.TRANS64.TRYWAIT P1, [R0+URZ+0xe0], R4 ;  /* 0x0000e004000075a7 */ /* 0x0022a400080211ff */
[----:B--2---:R-:W-:Y:S05]  /*9640*/  @!P1 NANOSLEEP.SYNCS 0x989680 ;  /* 0x009896800000995d */ /* 0x004fea0003900000 */
[----:B------:R-:W2:Y:S02]  /*9650*/  @!P1 SYNCS.PHASECHK.TRANS64 P1, [R0+URZ+0xe0], R4 ;  /* 0x0000e004000095a7 */ /* 0x000ea400080210ff */
[----:B--2---:R-:W-:Y:S05]  /*9660*/  @!P1 BRA `(.L_x_49) ;  /* 0xfffffffc00f09947 */ /* 0x004fea000383ffff */
[----:B------:R-:W-:Y:S05]  /*9670*/  BRA `(.L_x_160) ;  /* 0xffffff9400387947 */ /* 0x000fea000383ffff */
.L_x_52:
[----:B------:R-:W-:-:S07]  /*9680*/  MOV R0, UR5 ;  /* 0x0000000500007c02 */ /* 0x000fce0008000f00 */
.L_x_161:
[----:B-1----:R1:W2:Y:S02]  /*9690*/  SYNCS.PHASECHK.TRANS64.TRYWAIT P0, [R0+URZ+0xf0], R2 ;  /* 0x0000f002000075a7 */ /* 0x0022a400080011ff */
[----:B--2---:R-:W-:Y:S05]  /*96a0*/  @!P0 NANOSLEEP.SYNCS 0x989680 ;  /* 0x009896800000895d */ /* 0x004fea0003900000 */
[----:B------:R-:W2:Y:S02]  /*96b0*/  @!P0 SYNCS.PHASECHK.TRANS64 P0, [R0+URZ+0xf0], R2 ;  /* 0x0000f002000085a7 */ /* 0x000ea400080010ff */
[----:B--2---:R-:W-:Y:S05]  /*96c0*/  @!P0 BRA `(.L_x_161) ;  /* 0xfffffffc00f08947 */ /* 0x004fea000383ffff */
[----:B------:R-:W-:Y:S05]  /*96d0*/  BRA `(.L_x_51) ;  /* 0xffffff94008c7947 */ /* 0x000fea000383ffff */
.L_x_59:
[----:B-1----:R1:W2:Y:S02]  /*96e0*/  SYNCS.PHASECHK.TRANS64.TRYWAIT P1, [R0+URZ+0xe0], R2 ;  /* 0x0000e002000075a7 */ /* 0x0022a400080211ff */
[----:B--2---:R-:W-:Y:S05]  /*96f0*/  @!P1 NANOSLEEP.SYNCS 0x989680 ;  /* 0x009896800000995d */ /* 0x004fea0003900000 */
[----:B------:R-:W2:Y:S02]  /*9700*/  @!P1 SYNCS.PHASECHK.TRANS64 P1, [R0+URZ+0xe0], R2 ;  /* 0x0000e002000095a7 */ /* 0x000ea400080210ff */
[----:B--2---:R-:W-:Y:S05]  /*9710*/  @!P1 BRA `(.L_x_59) ;  /* 0xfffffffc00f09947 */ /* 0x004fea000383ffff */
[----:B------:R-:W-:Y:S05]  /*9720*/  BRA `(.L_x_162) ;  /* 0xffffff9800ec7947 */ /* 0x000fea000383ffff */
.L_x_60:
[----:B------:R-:W-:-:S07]  /*9730*/  MOV R2, UR8 ;  /* 0x0000000800027c02 */ /* 0x000fce0008000f00 */
.L_x_163:
[----:B-1----:R1:W2:Y:S02]  /*9740*/  SYNCS.PHASECHK.TRANS64.TRYWAIT P0, [R2+URZ+0x120], R0 ;  /* 0x00012000020075a7 */ /* 0x0022a400080011ff */
[----:B--2---:R-:W-:Y:S05]  /*9750*/  @!P0 NANOSLEEP.SYNCS 0x989680 ;  /* 0x009896800000895d */ /* 0x004fea0003900000 */
[----:B------:R-:W2:Y:S02]  /*9760*/  @!P0 SYNCS.PHASECHK.TRANS64 P0, [R2+URZ+0x120], R0 ;  /* 0x00012000020085a7 */ /* 0x000ea400080010ff */
[----:B--2---:R-:W-:Y:S05]  /*9770*/  @!P0 BRA `(.L_x_163) ;  /* 0xfffffffc00f08947 */ /* 0x004fea000383ffff */
[----:B------:R-:W-:Y:S05]  /*9780*/  BRA `(.L_x_164) ;  /* 0xffffff9c003c7947 */ /* 0x000fea000383ffff */
.L_x_63:
[----:B------:R-:W-:Y:S07]  /*9790*/  MOV R0, UR7 ;  /* 0x0000000700007c02 */ /* 0x000fee0008000f00 */
.L_x_165:
[----:B-1----:R1:W2:Y:S02]  /*97a0*/  SYNCS.PHASECHK.TRANS64.TRYWAIT P0, [R0+URZ], R2 ;  /* 0x00000002000075a7 */ /* 0x0022a400080011ff */
[----:B--2---:R-:W-:Y:S05]  /*97b0*/  @!P0 NANOSLEEP.SYNCS 0x989680 ;  /* 0x009896800000895d */ /* 0x004fea0003900000 */
[----:B------:R-:W2:Y:S02]  /*97c0*/  @!P0 SYNCS.PHASECHK.TRANS64 P0, [R0+URZ], R2 ;  /* 0x00000002000085a7 */ /* 0x000ea400080010ff */
[----:B--2---:R-:W-:Y:S05]  /*97d0*/  @!P0 BRA `(.L_x_165) ;  /* 0xfffffffc00f08947 */ /* 0x004fea000383ffff */
[----:B------:R-:W-:Y:S05]  /*97e0*/  BRA `(.L_x_62) ;  /* 0xffffff9c00587947 */ /* 0x000fea000383ffff */
.L_x_66:
[----:B------:R-:W-:-:S07]  /*97f0*/  MOV R0, UR5 ;  /* 0x0000000500007c02 */ /* 0x000fce0008000f00 */
.L_x_166:
[----:B--2---:R2:W3:Y:S02]  /*9800*/  SYNCS.PHASECHK.TRANS64.TRYWAIT P0, [R0+URZ], R2 ;  /* 0x00000002000075a7 */ /* 0x0044e400080011ff */
[----:B---3--:R-:W-:Y:S05]  /*9810*/  @!P0 NANOSLEEP.SYNCS 0x989680 ;  /* 0x009896800000895d */ /* 0x008fea0003900000 */
[----:B------:R-:W3:Y:S02]  /*9820*/  @!P0 SYNCS.PHASECHK.TRANS64 P0, [R0+URZ], R2 ;  /* 0x00000002000085a7 */ /* 0x000ee400080010ff */
[----:B---3--:R-:W-:Y:S05]  /*9830*/  @!P0 BRA `(.L_x_166) ;  /* 0xfffffffc00f08947 */ /* 0x008fea000383ffff */
[----:B------:R-:W-:Y:S05]  /*9840*/  BRA `(.L_x_167) ;  /* 0xffffffa0000c7947 */ /* 0x000fea000383ffff */
.L_x_67:
[----:B------:R-:W-:-:S07]  /*9850*/  MOV R0, UR5 ;  /* 0x0000000500007c02 */ /* 0x000fce0008000f00 */
.L_x_168:
[----:B-1----:R1:W2:Y:S02]  /*9860*/  SYNCS.PHASECHK.TRANS64.TRYWAIT P0, [R0+URZ], R3 ;  /* 0x00000003000075a7 */ /* 0x0022a400080011ff */
[----:B--2---:R-:W-:Y:S05]  /*9870*/  @!P0 NANOSLEEP.SYNCS 0x989680 ;  /* 0x009896800000895d */ /* 0x004fea0003900000 */
[----:B------:R-:W2:Y:S02]  /*9880*/  @!P0 SYNCS.PHASECHK.TRANS64 P0, [R0+URZ], R3 ;  /* 0x00000003000085a7 */ /* 0x000ea400080010ff */
[----:B--2---:R-:W-:Y:S05]  /*9890*/  @!P0 BRA `(.L_x_168) ;  /* 0xfffffffc00f08947 */ /* 0x004fea000383ffff */
[----:B------:R-:W-:Y:S05]  /*98a0*/  BRA `(.L_x_169) ;  /* 0xffffffa000187947 */ /* 0x000fea000383ffff */
.L_x_68:
[----:B------:R-:W-:-:S07]  /*98b0*/  MOV R0, UR5 ;  /* 0x0000000500007c02 */ /* 0x000fce0008000f00 */
.L_x_170:
[----:B-1----:R1:W2:Y:S02]  /*98c0*/  SYNCS.PHASECHK.TRANS64.TRYWAIT P0, [R0+URZ], R3 ;  /* 0x00000003000075a7 */ /* 0x0022a400080011ff */
[----:B--2---:R-:W-:Y:S05]  /*98d0*/  @!P0 NANOSLEEP.SYNCS 0x989680 ;  /* 0x009896800000895d */ /* 0x004fea0003900000 */
[----:B------:R-:W2:Y:S02]  /*98e0*/  @!P0 SYNCS.PHASECHK.TRANS64 P0, [R0+URZ], R3 ;  /* 0x00000003000085a7 */ /* 0x000ea400080010ff */
[----:B--2---:R-:W-:Y:S05]  /*98f0*/  @!P0 BRA `(.L_x_170) ;  /* 0xfffffffc00f08947 */ /* 0x004fea000383ffff */
[----:B------:R-:W-:Y:S05]  /*9900*/  BRA `(.L_x_171) ;  /* 0xffffffa000247947 */ /* 0x000fea000383ffff */
.L_x_69:
[----:B-1----:R-:W-:-:S07]  /*9910*/  MOV R0, UR7 ;  /* 0x0000000700007c02 */ /* 0x002fce0008000f00 */
.L_x_172:
[----:B-1----:R1:W2:Y:S02]  /*9920*/  SYNCS.PHASECHK.TRANS64.TRYWAIT P0, [R0+URZ], R2 ;  /* 0x00000002000075a7 */ /* 0x0022a400080011ff */
[----:B--2---:R-:W-:Y:S05]  /*9930*/  @!P0 NANOSLEEP.SYNCS 0x989680 ;  /* 0x009896800000895d */ /* 0x004fea0003900000 */
[----:B------:R-:W2:Y:S02]  /*9940*/  @!P0 SYNCS.PHASECHK.TRANS64 P0, [R0+URZ], R2 ;  /* 0x00000002000085a7 */ /* 0x000ea400080010ff */
[----:B--2---:R-:W-:Y:S05]  /*9950*/  @!P0 BRA `(.L_x_172) ;  /* 0xfffffffc00f08947 */ /* 0x004fea000383ffff */
[----:B------:R-:W-:Y:S05]  /*9960*/  BRA `(.L_x_173) ;  /* 0xffffffa000307947 */ /* 0x000fea000383ffff */
.L_x_74:
[----:B--2---:R2:W3:Y:S02]  /*9970*/  SYNCS.PHASECHK.TRANS64.TRYWAIT P0, [R0+URZ+0xe0], R2 ;  /* 0x0000e002000075a7 */ /* 0x0044e400080011ff */
[----:B---3--:R-:W-:Y:S05]  /*9980*/  @!P0 NANOSLEEP.SYNCS 0x989680 ;  /* 0x009896800000895d */ /* 0x008fea0003900000 */
[----:B------:R-:W3:Y:S02]  /*9990*/  @!P0 SYNCS.PHASECHK.TRANS64 P0, [R0+URZ+0xe0], R2 ;  /* 0x0000e002000085a7 */ /* 0x000ee400080010ff */
[----:B---3--:R-:W-:Y:S05]  /*99a0*/  @!P0 BRA `(.L_x_74) ;  /* 0xfffffffc00f08947 */ /* 0x008fea000383ffff */
[----:B------:R-:W-:Y:S05]  /*99b0*/  BRA `(.L_x_174) ;  /* 0xffffffa4003c7947 */ /* 0x000fea000383ffff */
.L_x_77:
[----:B------:R-:W-:Y:S07]  /*99c0*/  MOV R0, UR7 ;  /* 0x0000000700007c02 */ /* 0x000fee0008000f00 */
.L_x_175:
[----:B--2---:R2:W3:Y:S02]  /*99d0*/  SYNCS.PHASECHK.TRANS64.TRYWAIT P0, [R0+URZ+0xd8], R2 ;  /* 0x0000d802000075a7 */ /* 0x0044e400080011ff */
[----:B---3--:R-:W-:Y:S05]  /*99e0*/  @!P0 NANOSLEEP.SYNCS 0x989680 ;  /* 0x009896800000895d */ /* 0x008fea0003900000 */
[----:B------:R-:W3:Y:S02]  /*99f0*/  @!P0 SYNCS.PHASECHK.TRANS64 P0, [R0+URZ+0xd8], R2 ;  /* 0x0000d802000085a7 */ /* 0x000ee400080010ff */
[----:B---3--:R-:W-:Y:S05]  /*9a00*/  @!P0 BRA `(.L_x_175) ;  /* 0xfffffffc00f08947 */ /* 0x008fea000383ffff */
[----:B------:R-:W-:Y:S05]  /*9a10*/  BRA `(.L_x_76) ;  /* 0xffffffa8001c7947 */ /* 0x000fea000383ffff */
.L_x_80:
[----:B------:R-:W-:Y:S07]  /*9a20*/  MOV R0, UR7 ;  /* 0x0000000700007c02 */ /* 0x000fee0008000f00 */
.L_x_176:
[----:B-1----:R1:W2:Y:S02]  /*9a30*/  SYNCS.PHASECHK.TRANS64.TRYWAIT P0, [R0+URZ+0xb0], R14 ;  /* 0x0000b00e000075a7 */ /* 0x0022a400080011ff */
[----:B--2---:R-:W-:Y:S05]  /*9a40*/  @!P0 NANOSLEEP.SYNCS 0x989680 ;  /* 0x009896800000895d */ /* 0x004fea0003900000 */
[----:B------:R-:W2:Y:S02]  /*9a50*/  @!P0 SYNCS.PHASECHK.TRANS64 P0, [R0+URZ+0xb0], R14 ;  /* 0x0000b00e000085a7 */ /* 0x000ea400080010ff */
[----:B--2---:R-:W-:Y:S05]  /*9a60*/  @!P0 BRA `(.L_x_176) ;  /* 0xfffffffc00f08947 */ /* 0x004fea000383ffff */
[----:B------:R-:W-:Y:S05]  /*9a70*/  BRA `(.L_x_177) ;  /* 0xffffffa800947947 */ /* 0x000fea000383ffff */
.L_x_81:
[----:B------:R-:W-:Y:S07]  /*9a80*/  MOV R0, UR7 ;  /* 0x0000000700007c02 */ /* 0x000fee0008000f00 */
.L_x_178:
[----:B-1----:R1:W2:Y:S02]  /*9a90*/  SYNCS.PHASECHK.TRANS64.TRYWAIT P0, [R0+URZ+0xb8], R14 ;  /* 0x0000b80e000075a7 */ /* 0x0022a400080011ff */
[----:B--2---:R-:W-:Y:S05]  /*9aa0*/  @!P0 NANOSLEEP.SYNCS 0x989680 ;  /* 0x009896800000895d */ /* 0x004fea0003900000 */
[----:B------:R-:W2:Y:S02]  /*9ab0*/  @!P0 SYNCS.PHASECHK.TRANS64 P0, [R0+URZ+0xb8], R14 ;  /* 0x0000b80e000085a7 */ /* 0x000ea400080010ff */
[----:B--2---:R-:W-:Y:S05]  /*9ac0*/  @!P0 BRA `(.L_x_178) ;  /* 0xfffffffc00f08947 */ /* 0x004fea000383ffff */
[----:B------:R-:W-:Y:S05]  /*9ad0*/  BRA `(.L_x_179) ;  /* 0xffffffa800cc7947 */ /* 0x000fea000383ffff */
.L_x_82:
[----:B------:R-:W-:Y:S07]  /*9ae0*/  MOV R0, UR7 ;  /* 0x0000000700007c02 */ /* 0x000fee0008000f00 */
.L_x_180:
[----:B-1----:R1:W2:Y:S02]  /*9af0*/  SYNCS.PHASECHK.TRANS64.TRYWAIT P0, [R0+URZ+0xc0], R14 ;  /* 0x0000c00e000075a7 */ /* 0x0022a400080011ff */
[----:B--2---:R-:W-:Y:S05]  /*9b00*/  @!P0 NANOSLEEP.SYNCS 0x989680 ;  /* 0x009896800000895d */ /* 0x004fea0003900000 */
[----:B------:R-:W2:Y:S02]  /*9b10*/  @!P0 SYNCS.PHASECHK.TRANS64 P0, [R0+URZ+0xc0], R14 ;  /* 0x0000c00e000085a7 */ /* 0x000ea400080010ff */
[----:B--2---:R-:W-:Y:S05]  /*9b20*/  @!P0 BRA `(.L_x_180) ;  /* 0xfffffffc00f08947 */ /* 0x004fea000383ffff */
[----:B------:R-:W-:Y:S05]  /*9b30*/  BRA `(.L_x_181) ;  /* 0xffffffac00107947 */ /* 0x000fea000383ffff */
.L_x_83:
[----:B------:R-:W-:Y:S07]  /*9b40*/  MOV R0, UR7 ;  /* 0x0000000700007c02 */ /* 0x000fee0008000f00 */
.L_x_182:
[----:B-1----:R1:W2:Y:S02]  /*9b50*/  SYNCS.PHASECHK.TRANS64.TRYWAIT P0, [R0+URZ+0xc8], R14 ;  /* 0x0000c80e000075a7 */ /* 0x0022a400080011ff */
[----:B--2---:R-:W-:Y:S05]  /*9b60*/  @!P0 NANOSLEEP.SYNCS 0x989680 ;  /* 0x009896800000895d */ /* 0x004fea0003900000 */
[----:B------:R-:W2:Y:S02]  /*9b70*/  @!P0 SYNCS.PHASECHK.TRANS64 P0, [R0+URZ+0xc8], R14 ;  /* 0x0000c80e000085a7 */ /* 0x000ea400080010ff */
[----:B--2---:R-:W-:Y:S05]  /*9b80*/  @!P0 BRA `(.L_x_182) ;  /* 0xfffffffc00f08947 */ /* 0x004fea000383ffff */
[----:B------:R-:W-:Y:S05]  /*9b90*/  BRA `(.L_x_183) ;  /* 0xffffffac00947947 */ /* 0x000fea000383ffff */
.L_x_85:
[----:B------:R-:W-:-:S07]  /*9ba0*/  MOV R0, UR7 ;  /* 0x0000000700007c02 */ /* 0x000fce0008000f00 */
.L_x_184:
[----:B-1----:R1:W3:Y:S02]  /*9bb0*/  SYNCS.PHASECHK.TRANS64.TRYWAIT P0, [R0+URZ+0xb0], R2 ;  /* 0x0000b002000075a7 */ /* 0x0022e400080011ff */
[----:B---3--:R-:W-:Y:S05]  /*9bc0*/  @!P0 NANOSLEEP.SYNCS 0x989680 ;  /* 0x009896800000895d */ /* 0x008fea0003900000 */
[----:B------:R-:W3:Y:S02]  /*9bd0*/  @!P0 SYNCS.PHASECHK.TRANS64 P0, [R0+URZ+0xb0], R2 ;  /* 0x0000b002000085a7 */ /* 0x000ee400080010ff */
[----:B---3--:R-:W-:Y:S05]  /*9be0*/  @!P0 BRA `(.L_x_184) ;  /* 0xfffffffc00f08947 */ /* 0x008fea000383ffff */
[----:B------:R-:W-:Y:S05]  /*9bf0*/  BRA `(.L_x_185) ;  /* 0xffffffb000047947 */ /* 0x000fea000383ffff */
.L_x_86:
[----:B-1----:R-:W-:-:S07]  /*9c00*/  MOV R0, UR7 ;  /* 0x0000000700007c02 */ /* 0x002fce0008000f00 */
.L_x_186:
[----:B-1----:R1:W3:Y:S02]  /*9c10*/  SYNCS.PHASECHK.TRANS64.TRYWAIT P0, [R0+URZ+0xb8], R2 ;  /* 0x0000b802000075a7 */ /* 0x0022e400080011ff */
[----:B---3--:R-:W-:Y:S05]  /*9c20*/  @!P0 NANOSLEEP.SYNCS 0x989680 ;  /* 0x009896800000895d */ /* 0x008fea0003900000 */
[----:B------:R-:W3:Y:S02]  /*9c30*/  @!P0 SYNCS.PHASECHK.TRANS64 P0, [R0+URZ+0xb8], R2 ;  /* 0x0000b802000085a7 */ /* 0x000ee400080010ff */
[----:B---3--:R-:W-:Y:S05]  /*9c40*/  @!P0 BRA `(.L_x_186) ;  /* 0xfffffffc00f08947 */ /* 0x008fea000383ffff */
[----:B------:R-:W-:Y:S05]  /*9c50*/  BRA `(.L_x_187) ;  /* 0xffffffac00f47947 */ /* 0x000fea000383ffff */
.L_x_87:
[----:B-1----:R-:W-:-:S07]  /*9c60*/  MOV R0, UR7 ;  /* 0x0000000700007c02 */ /* 0x002fce0008000f00 */
.L_x_188:
[----:B-1----:R1:W3:Y:S02]  /*9c70*/  SYNCS.PHASECHK.TRANS64.TRYWAIT P0, [R0+URZ+0xc0], R2 ;  /* 0x0000c002000075a7 */ /* 0x0022e400080011ff */
[----:B---3--:R-:W-:Y:S05]  /*9c80*/  @!P0 NANOSLEEP.SYNCS 0x989680 ;  /* 0x009896800000895d */ /* 0x008fea0003900000 */
[----:B------:R-:W3:Y:S02]  /*9c90*/  @!P0 SYNCS.PHASECHK.TRANS64 P0, [R0+URZ+0xc0], R2 ;  /* 0x0000c002000085a7 */ /* 0x000ee400080010ff */
[----:B---3--:R-:W-:Y:S05]  /*9ca0*/  @!P0 BRA `(.L_x_188) ;  /* 0xfffffffc00f08947 */ /* 0x008fea000383ffff */
[----:B------:R-:W-:Y:S05]  /*9cb0*/  BRA `(.L_x_189) ;  /* 0xffffffac00e47947 */ /* 0x000fea000383ffff */
.L_x_89:
[----:B--2---:R2:W4:Y:S02]  /*9cc0*/  SYNCS.PHASECHK.TRANS64.TRYWAIT P0, [R0+URZ+0xe0], R2 ;  /* 0x0000e002000075a7 */ /* 0x00452400080011ff */
[----:B----4-:R-:W-:Y:S05]  /*9cd0*/  @!P0 NANOSLEEP.SYNCS 0x989680 ;  /* 0x009896800000895d */ /* 0x010fea0003900000 */
[----:B------:R-:W4:Y:S02]  /*9ce0*/  @!P0 SYNCS.PHASECHK.TRANS64 P0, [R0+URZ+0xe0], R2 ;  /* 0x0000e002000085a7 */ /* 0x000f2400080010ff */
[----:B----4-:R-:W-:Y:S05]  /*9cf0*/  @!P0 BRA `(.L_x_89) ;  /* 0xfffffffc00f08947 */ /* 0x010fea000383ffff */
[----:B------:R-:W-:Y:S05]  /*9d00*/  BRA `(.L_x_190) ;  /* 0xffffffb000b87947 */ /* 0x000fea000383ffff */
.L_x_100:
[----:B-1----:R-:W-:Y:S04]  /*9d10*/  MOV R0, UR48 ;  /* 0x0000003000007c02 */ /* 0x002fe80008000f00 */
[----:B------:R1:W3:Y:S03]  /*9d20*/  SYNCS.PHASECHK.TRANS64.TRYWAIT P1, [R0+URZ+0x90], R3 ;  /* 0x00009003000075a7 */ /* 0x0002e600080211ff */
[----:B---3--:R-:W-:Y:S05]  /*9d30*/  @!P1 NANOSLEEP.SYNCS 0x989680 ;  /* 0x009896800000995d */ /* 0x008fea0003900000 */
[----:B------:R-:W3:Y:S02]  /*9d40*/  @!P1 SYNCS.PHASECHK.TRANS64 P1, [R0+URZ+0x90], R3 ;  /* 0x00009003000095a7 */ /* 0x000ee400080210ff */
[----:B---3--:R-:W-:Y:S05]  /*9d50*/  @!P1 BRA `(.L_x_100) ;  /* 0xfffffffc00ec9947 */ /* 0x008fea000383ffff */
[----:B------:R-:W-:Y:S05]  /*9d60*/  BRA `(.L_x_99) ;  /* 0xffffffbc00f07947 */ /* 0x000fea000383ffff */
.L_x_102:
[----:B-1----:R1:W2:Y:S02]  /*9d70*/  SYNCS.PHASECHK.TRANS64.TRYWAIT P0, [R64+URZ+0x100], R2 ;  /* 0x00010002400075a7 */ /* 0x0022a400080011ff */
[----:B--2---:R-:W-:Y:S05]  /*9d80*/  @!P0 NANOSLEEP.SYNCS 0x989680 ;  /* 0x009896800000895d */ /* 0x004fea0003900000 */
[----:B------:R-:W2:Y:S02]  /*9d90*/  @!P0 SYNCS.PHASECHK.TRANS64 P0, [R64+URZ+0x100], R2 ;  /* 0x00010002400085a7 */ /* 0x000ea400080010ff */
[----:B--2---:R-:W-:Y:S05]  /*9da0*/  @!P0 BRA `(.L_x_102) ;  /* 0xfffffffc00f08947 */ /* 0x004fea000383ffff */
[----:B------:R-:W-:Y:S05]  /*9db0*/  BRA `(.L_x_101) ;  /* 0xffffffc0001c7947 */ /* 0x000fea000383ffff */
.L_x_111:
[----:B--2---:R2:W3:Y:S02]  /*9dc0*/  SYNCS.PHASECHK.TRANS64.TRYWAIT P0, [R2+URZ+0x90], R0 ;  /* 0x00009000020075a7 */ /* 0x0044e400080011ff */
[----:B---3--:R-:W-:Y:S05]  /*9dd0*/  @!P0 NANOSLEEP.SYNCS 0x989680 ;  /* 0x009896800000895d */ /* 0x008fea0003900000 */
[----:B------:R-:W3:Y:S02]  /*9de0*/  @!P0 SYNCS.PHASECHK.TRANS64 P0, [R2+URZ+0x90], R0 ;  /* 0x00009000020085a7 */ /* 0x000ee400080010ff */
[----:B---3--:R-:W-:Y:S05]  /*9df0*/  @!P0 BRA `(.L_x_111) ;  /* 0xfffffffc00f08947 */ /* 0x008fea000383ffff */
[----:B------:R-:W-:Y:S05]  /*9e00*/  BRA `(.L_x_110) ;  /* 0xffffffcc00007947 */ /* 0x000fea000383ffff */
.L_x_119:
[----:B--2---:R2:W3:Y:S02]  /*9e10*/  SYNCS.PHASECHK.TRANS64.TRYWAIT P0, [R0+URZ+0x90], R5 ;  /* 0x00009005000075a7 */ /* 0x0044e400080011ff */
[----:B---3--:R-:W-:Y:S05]  /*9e20*/  @!P0 NANOSLEEP.SYNCS 0x989680 ;  /* 0x009896800000895d */ /* 0x008fea0003900000 */
[----:B------:R-:W3:Y:S02]  /*9e30*/  @!P0 SYNCS.PHASECHK.TRANS64 P0, [R0+URZ+0x90], R5 ;  /* 0x00009005000085a7 */ /* 0x000ee400080010ff */
[----:B---3--:R-:W-:Y:S05]  /*9e40*/  @!P0 BRA `(.L_x_119) ;  /* 0xfffffffc00f08947 */ /* 0x008fea000383ffff */
[----:B------:R-:W-:Y:S05]  /*9e50*/  BRA `(.L_x_118) ;  /* 0xffffffd800047947 */ /* 0x000fea000383ffff */
.L_x_127:
[----:B--2---:R2:W3:Y:S02]  /*9e60*/  SYNCS.PHASECHK.TRANS64.TRYWAIT P0, [R2+URZ+0x90], R0 ;  /* 0x00009000020075a7 */ /* 0x0044e400080011ff */
[----:B---3--:R-:W-:Y:S05]  /*9e70*/  @!P0 NANOSLEEP.SYNCS 0x989680 ;  /* 0x009896800000895d */ /* 0x008fea0003900000 */
[----:B------:R-:W3:Y:S02]  /*9e80*/  @!P0 SYNCS.PHASECHK.TRANS64 P0, [R2+URZ+0x90], R0 ;  /* 0x00009000020085a7 */ /* 0x000ee400080010ff */
[----:B---3--:R-:W-:Y:S05]  /*9e90*/  @!P0 BRA `(.L_x_127) ;  /* 0xfffffffc00f08947 */ /* 0x008fea000383ffff */
[----:B------:R-:W-:Y:S05]  /*9ea0*/  BRA `(.L_x_126) ;  /* 0xffffffe400087947 */ /* 0x000fea000383ffff */
        .weak           $__internal_0_$__cuda_sm10x_tcgen05_guardrail_trap_col_being_dealloced_not_returned_by_alloc
        .type           $__internal_0_$__cuda_sm10x_tcgen05_guardrail_trap_col_being_dealloced_not_returned_by_alloc,@function
        .size           $__internal_0_$__cuda_sm10x_tcgen05_guardrail_trap_col_being_dealloced_not_returned_by_alloc,($__internal_1_$__cuda_sm10x_tcgen05_guardrail_trap_phase_invalid_during_alloc - $__internal_0_$__cuda_sm10x_tcgen05_guardrail_trap_col_being_dealloced_not_returned_by_alloc)
$__internal_0_$__cuda_sm10x_tcgen05_guardrail_trap_col_being_dealloced_not_returned_by_alloc:
[----:B------:R-:W-:Y:S05]  /*9eb0*/  BPT.TRAP 0x1 ;  /* 0x000000040000795c */ /* 0x000fea0000300000 */
[----:B------:R-:W-:-:S04]  /*9ec0*/  HFMA2 R3, -RZ, RZ, 0, 0 ;  /* 0x00000000ff037431 */ /* 0x000fc800000001ff */
[----:B------:R-:W-:Y:S05]  /*9ed0*/  RET.REL.NODEC R2 `(_ZN7cutlass13device_kernelINS_4gemm6kernel13GemmUniversalIN4cute5tupleIJiiiiEEENS1_10collective13CollectiveMmaINS1_35MainloopSm100TmaUmmaWarpSpecializedILi9ELi2ELi4ENS5_IJNS4_1CILi1EEESB_SB_EEEEENS5_IJNSA_ILi64EEENSA_ILi256EEENSA_ILi32EEEEEENS_10bfloat16_tENS5_IJlSB_lEEESI_SJ_NS4_8TiledMMAINS4_8MMA_AtomIJNS4_20SM100_MMA_F16BF16_SSISI_SI_fLi64ELi256ELNS4_4UMMA5MajorE0ELSO_0ELNSN_7ScaleInE0ELSP_0EEEEEENS4_6LayoutISC_NS5_IJNSA_ILi0EEEST_ST_EEEEENS5_IJNS4_10UnderscoreESW_SW_EEEEENS4_13SM90_TMA_LOADENS4_14ComposedLayoutINS4_7SwizzleILi2ELi4ELi3EEENS4_18smem_ptr_flag_bitsILi16EEENSS_INS5_IJNSA_ILi8EEESG_EEENS5_IJSG_SB_EEEEEEEvNS4_8identityESZ_S19_vS1A_EENS_8epilogue10collective18CollectiveEpilogueINS1C_23Sm100TmaWarpSpecializedILi4ELi2ELi32ELb1ELb0EEEJSH_NS5_IJNSS_ISE_SB_EES1H_EEESI_SJ_SI_SJ_NS1C_6fusion15FusionCallbacksIS1G_NS1J_17LinearCombinationISI_fSI_fLNS_15FloatRoundStyleE2EEESH_S1I_JEEENS4_5SM1004TMEM4LOAD26SM100_TMEM_LOAD_16dp256b8xESZ_NS10_INS11_ILi3ELi4ELi3EEES14_NSS_INS5_IJS15_SE_EEENS5_IJSE_SB_EEEEEEENS4_17SM75_U32x4_LDSM_NENS4_14SM90_TMA_STOREES1X_NS4_17SM90_U32x4_STSM_NENS4_39AutoVectorizingCopyWithAssumedAlignmentILi128EEEEEEvvEEEEvNT_6ParamsE) ;  /* 0xffffff6002487950 */ /* 0x000fea0003c3ffff */
        .weak           $__internal_1_$__cuda_sm10x_tcgen05_guardrail_trap_phase_invalid_during_alloc
        .type           $__internal_1_$__cuda_sm10x_tcgen05_guardrail_trap_phase_invalid_during_alloc,@function
        .size           $__internal_1_$__cuda_sm10x_tcgen05_guardrail_trap_phase_invalid_during_alloc,($__internal_2_$__cuda_sm10x_tcgen05_guardrail_trap_unallocated_columns_being_dealloced - $__internal_1_$__cuda_sm10x_tcgen05_guardrail_trap_phase_invalid_during_alloc)
$__internal_1_$__cuda_sm10x_tcgen05_guardrail_trap_phase_invalid_during_alloc:
[----:B------:R-:W-:Y:S05]  /*9ee0*/  BPT.TRAP 0x1 ;  /* 0x000000040000795c */ /* 0x000fea0000300000 */
[----:B------:R-:W-:-:S04]  /*9ef0*/  MOV R3, 0x0 ;  /* 0x0000000000037802 */ /* 0x000fc80000000f00 */
[----:B------:R-:W-:Y:S05]  /*9f00*/  RET.REL.NODEC R2 `(_ZN7cutlass13device_kernelINS_4gemm6kernel13GemmUniversalIN4cute5tupleIJiiiiEEENS1_10collective13CollectiveMmaINS1_35MainloopSm100TmaUmmaWarpSpecializedILi9ELi2ELi4ENS5_IJNS4_1CILi1EEESB_SB_EEEEENS5_IJNSA_ILi64EEENSA_ILi256EEENSA_ILi32EEEEEENS_10bfloat16_tENS5_IJlSB_lEEESI_SJ_NS4_8TiledMMAINS4_8MMA_AtomIJNS4_20SM100_MMA_F16BF16_SSISI_SI_fLi64ELi256ELNS4_4UMMA5MajorE0ELSO_0ELNSN_7ScaleInE0ELSP_0EEEEEENS4_6LayoutISC_NS5_IJNSA_ILi0EEEST_ST_EEEEENS5_IJNS4_10UnderscoreESW_SW_EEEEENS4_13SM90_TMA_LOADENS4_14ComposedLayoutINS4_7SwizzleILi2ELi4ELi3EEENS4_18smem_ptr_flag_bitsILi16EEENSS_INS5_IJNSA_ILi8EEESG_EEENS5_IJSG_SB_EEEEEEEvNS4_8identityESZ_S19_vS1A_EENS_8epilogue10collective18CollectiveEpilogueINS1C_23Sm100TmaWarpSpecializedILi4ELi2ELi32ELb1ELb0EEEJSH_NS5_IJNSS_ISE_SB_EES1H_EEESI_SJ_SI_SJ_NS1C_6fusion15FusionCallbacksIS1G_NS1J_17LinearCombinationISI_fSI_fLNS_15FloatRoundStyleE2EEESH_S1I_JEEENS4_5SM1004TMEM4LOAD26SM100_TMEM_LOAD_16dp256b8xESZ_NS10_INS11_ILi3ELi4ELi3EEES14_NSS_INS5_IJS15_SE_EEENS5_IJSE_SB_EEEEEEENS4_17SM75_U32x4_LDSM_NENS4_14SM90_TMA_STOREES1X_NS4_17SM90_U32x4_STSM_NENS4_39AutoVectorizingCopyWithAssumedAlignmentILi128EEEEEEvvEEEEvNT_6ParamsE) ;  /* 0xffffff60023c7950 */ /* 0x000fea0003c3ffff */
        .weak           $__internal_2_$__cuda_sm10x_tcgen05_guardrail_trap_unallocated_columns_being_dealloced
        .type           $__internal_2_$__cuda_sm10x_tcgen05_guardrail_trap_unallocated_columns_being_dealloced,@function
        .size           $__internal_2_$__cuda_sm10x_tcgen05_guardrail_trap_unallocated_columns_being_dealloced,(.L_x_192 - $__internal_2_$__cuda_sm10x_tcgen05_guardrail_trap_unallocated_columns_being_dealloced)
$__internal_2_$__cuda_sm10x_tcgen05_guardrail_trap_unallocated_columns_being_dealloced:
[----:B------:R-:W-:Y:S05]  /*9f10*/  BPT.TRAP 0x1 ;  /* 0x000000040000795c */ /* 0x000fea0000300000 */
[----:B------:R-:W-:-:S04]  /*9f20*/  HFMA2 R3, -RZ, RZ, 0, 0 ;  /* 0x00000000ff037431 */ /* 0x000fc800000001ff */
[----:B------:R-:W-:Y:S05]  /*9f30*/  RET.REL.NODEC R2 `(_ZN7cutlass13device_kernelINS_4gemm6kernel13GemmUniversalIN4cute5tupleIJiiiiEEENS1_10collective13CollectiveMmaINS1_35MainloopSm100TmaUmmaWarpSpecializedILi9ELi2ELi4ENS5_IJNS4_1CILi1EEESB_SB_EEEEENS5_IJNSA_ILi64EEENSA_ILi256EEENSA_ILi32EEEEEENS_10bfloat16_tENS5_IJlSB_lEEESI_SJ_NS4_8TiledMMAINS4_8MMA_AtomIJNS4_20SM100_MMA_F16BF16_SSISI_SI_fLi64ELi256ELNS4_4UMMA5MajorE0ELSO_0ELNSN_7ScaleInE0ELSP_0EEEEEENS4_6LayoutISC_NS5_IJNSA_ILi0EEEST_ST_EEEEENS5_IJNS4_10UnderscoreESW_SW_EEEEENS4_13SM90_TMA_LOADENS4_14ComposedLayoutINS4_7SwizzleILi2ELi4ELi3EEENS4_18smem_ptr_flag_bitsILi16EEENSS_INS5_IJNSA_ILi8EEESG_EEENS5_IJSG_SB_EEEEEEEvNS4_8identityESZ_S19_vS1A_EENS_8epilogue10collective18CollectiveEpilogueINS1C_23Sm100TmaWarpSpecializedILi4ELi2ELi32ELb1ELb0EEEJSH_NS5_IJNSS_ISE_SB_EES1H_EEESI_SJ_SI_SJ_NS1C_6fusion15FusionCallbacksIS1G_NS1J_17LinearCombinationISI_fSI_fLNS_15FloatRoundStyleE2EEESH_S1I_JEEENS4_5SM1004TMEM4LOAD26SM100_TMEM_LOAD_16dp256b8xESZ_NS10_INS11_ILi3ELi4ELi3EEES14_NSS_INS5_IJS15_SE_EEENS5_IJSE_SB_EEEEEEENS4_17SM75_U32x4_LDSM_NENS4_14SM90_TMA_STOREES1X_NS4_17SM90_U32x4_STSM_NENS4_39AutoVectorizingCopyWithAssumedAlignmentILi128EEEEEEvvEEEEvNT_6ParamsE) ;  /* 0xffffff6002307950 */ /* 0x000fea0003c3ffff */
.L_x_191:
[----:B------:R-:W-:-:S00]  /*9f40*/  BRA `(.L_x_191) ;  /* 0xfffffffc00fc7947 */ /* 0x000fc0000383ffff */
[----:B------:R-:W-:-:S00]  /*9f50*/  NOP ;  /* 0x0000000000007918 */ /* 0x000fc00000000000 */
        /* <DEDUP_REMOVED lines=10> */
.L_x_192:


//--------------------- .nv.global.init           --------------------------
	.section	.nv.global.init,"aw",@progbits
.nv.global.init:
	.type		$str$27,@object
	.size		$str$27,($str$28 - $str$27)
$str$27:
        /*0000*/ 	.byte	0x28, 0x61, 0x64, 0x64, 0x72, 0x65, 0x73, 0x73, 0x20, 0x26, 0x20, 0x6d, 0x61, 0x73, 0x6b, 0x29
        /*0010*/ 	.byte	0x20, 0x3d, 0x3d, 0x20, 0x30, 0x00
	.type		$str$28,@object
	.size		$str$28,($str$26 - $str$28)
$str$28:
        /*0016*/ 	.byte	0x2f, 0x74, 0x6d, 0x70, 0x2f, 0x63, 0x75, 0x74, 0x6c, 0x61, 0x73, 0x73, 0x5f, 0x73, 0x77, 0x65
        /*0026*/ 	.byte	0x65, 0x70, 0x5f, 0x73, 0x72, 0x63, 0x2f, 0x69, 0x6e, 0x63, 0x6c, 0x75, 0x64, 0x65, 0x2f, 0x63
        /*0036*/ 	.byte	0x75, 0x74, 0x65, 0x2f, 0x70, 0x6f, 0x69, 0x6e, 0x74, 0x65, 0x72, 0x5f, 0x66, 0x6c, 0x61, 0x67
        /*0046*/ 	.byte	0x67, 0x65, 0x64, 0x2e, 0x68, 0x70, 0x70, 0x00
	.type		$str$26,@object
	.size		$str$26,($str$25 - $str$26)
$str$26:
        /*004e*/ 	.byte	0x2f, 0x74, 0x6d, 0x70, 0x2f, 0x63, 0x75, 0x74, 0x6c, 0x61, 0x73, 0x73, 0x5f, 0x73, 0x77, 0x65
        /*005e*/ 	.byte	0x65, 0x70, 0x5f, 0x73, 0x72, 0x63, 0x2f, 0x69, 0x6e, 0x63, 0x6c, 0x75, 0x64, 0x65, 0x2f, 0x63
        /*006e*/ 	.byte	0x75, 0x74, 0x65, 0x2f, 0x61, 0x74, 0x6f, 0x6d, 0x2f, 0x63, 0x6f, 0x70, 0x79, 0x5f, 0x74, 0x72
        /*007e*/ 	.byte	0x61, 0x69, 0x74, 0x73, 0x5f, 0x73, 0x6d, 0x31, 0x30, 0x30, 0x2e, 0x68, 0x70, 0x70, 0x00
	.type		$str$25,@object
	.size		$str$25,(__unnamed_1 - $str$25)
$str$25:
        /*008d*/ 	.byte	0x28, 0x28, 0x75, 0x69, 0x6e, 0x74, 0x33, 0x32, 0x5f, 0x74, 0x28, 0x74, 0x68, 0x72, 0x65, 0x61
        /*009d*/ 	.byte	0x64, 0x49, 0x64, 0x78, 0x2e, 0x78, 0x29, 0x20, 0x2f, 0x20, 0x33, 0x32, 0x29, 0x20, 0x25, 0x20
        /*00ad*/ 	.byte	0x34, 0x29, 0x20, 0x3d, 0x3d, 0x20, 0x28, 0x28, 0x28, 0x74, 0x6d, 0x65, 0x6d, 0x5f, 0x61, 0x64
        /*00bd*/ 	.byte	0x64, 0x72, 0x20, 0x3e, 0x3e, 0x20, 0x31, 0x36, 0x29, 0x20, 0x2f, 0x20, 0x33, 0x32, 0x29, 0x20
        /*00cd*/ 	.byte	0x25, 0x20, 0x34, 0x29, 0x00
	.type		__unnamed_1,@object
	.size		__unnamed_1,(__unnamed_2 - __unnamed_1)
__unnamed_1:
        /*00d2*/ 	.byte	0x61, 0x75, 0x74, 0x6f, 0x20, 0x63, 0x75, 0x74, 0x65, 0x3a, 0x3a, 0x61, 0x73, 0x5f, 0x70, 0x6f
        /* <DEDUP_REMOVED lines=24> */
        /*0262*/ 	.byte	0x30, 0x39, 0x36, 0x3e, 0x3e, 0x3e, 0x3e, 0x5d, 0x00
	.type		__unnamed_2,@object
	.size		__unnamed_2,(.L_2 - __unnamed_2)
__unnamed_2:
        /* <DEDUP_REMOVED lines=46> */
        /*054b*/ 	.byte	0x75, 0x74, 0x65, 0x3a, 0x3a, 0x43, 0x3c, 0x30, 0x3e, 0x3e, 0x3e, 0x3e, 0x5d, 0x00
.L_2:


//--------------------- .nv.shared._ZN7cutlass13device_kernelINS_4gemm6kernel13GemmUniversalIN4cute5tupleIJiiiiEEENS1_10collective13CollectiveMmaINS1_35MainloopSm100TmaUmmaWarpSpecializedILi9ELi2ELi4ENS5_IJNS4_1CILi1EEESB_SB_EEEEENS5_IJNSA_ILi64EEENSA_ILi256EEENSA_ILi32EEEEEENS_10bfloat16_tENS5_IJlSB_lEEESI_SJ_NS4_8TiledMMAINS4_8MMA_AtomIJNS4_20SM100_MMA_F16BF16_SSISI_SI_fLi64ELi256ELNS4_4UMMA5MajorE0ELSO_0ELNSN_7ScaleInE0ELSP_0EEEEEENS4_6LayoutISC_NS5_IJNSA_ILi0EEEST_ST_EEEEENS5_IJNS4_10UnderscoreESW_SW_EEEEENS4_13SM90_TMA_LOADENS4_14ComposedLayoutINS4_7SwizzleILi2ELi4ELi3EEENS4_18smem_ptr_flag_bitsILi16EEENSS_INS5_IJNSA_ILi8EEESG_EEENS5_IJSG_SB_EEEEEEEvNS4_8identityESZ_S19_vS1A_EENS_8epilogue10collective18CollectiveEpilogueINS1C_23Sm100TmaWarpSpecializedILi4ELi2ELi32ELb1ELb0EEEJSH_NS5_IJNSS_ISE_SB_EES1H_EEESI_SJ_SI_SJ_NS1C_6fusion15FusionCallbacksIS1G_NS1J_17LinearCombinationISI_fSI_fLNS_15FloatRoundStyleE2EEESH_S1I_JEEENS4_5SM1004TMEM4LOAD26SM100_TMEM_LOAD_16dp256b8xESZ_NS10_INS11_ILi3ELi4ELi3EEES14_NSS_INS5_IJS15_SE_EEENS5_IJSE_SB_EEEEEEENS4_17SM75_U32x4_LDSM_NENS4_14SM90_TMA_STOREES1X_NS4_17SM90_U32x4_STSM_NENS4_39AutoVectorizingCopyWithAssumedAlignmentILi128EEEEEEvvEEEEvNT_6ParamsE --------------------------
	.section	.nv.shared._ZN7cutlass13device_kernelINS_4gemm6kernel13GemmUniversalIN4cute5tupleIJiiiiEEENS1_10collective13CollectiveMmaINS1_35MainloopSm100TmaUmmaWarpSpecializedILi9ELi2ELi4ENS5_IJNS4_1CILi1EEESB_SB_EEEEENS5_IJNSA_ILi64EEENSA_ILi256EEENSA_ILi32EEEEEENS_10bfloat16_tENS5_IJlSB_lEEESI_SJ_NS4_8TiledMMAINS4_8MMA_AtomIJNS4_20SM100_MMA_F16BF16_SSISI_SI_fLi64ELi256ELNS4_4UMMA5MajorE0ELSO_0ELNSN_7ScaleInE0ELSP_0EEEEEENS4_6LayoutISC_NS5_IJNSA_ILi0EEEST_ST_EEEEENS5_IJNS4_10UnderscoreESW_SW_EEEEENS4_13SM90_TMA_LOADENS4_14ComposedLayoutINS4_7SwizzleILi2ELi4ELi3EEENS4_18smem_ptr_flag_bitsILi16EEENSS_INS5_IJNSA_ILi8EEESG_EEENS5_IJSG_SB_EEEEEEEvNS4_8identityESZ_S19_vS1A_EENS_8epilogue10collective18CollectiveEpilogueINS1C_23Sm100TmaWarpSpecializedILi4ELi2ELi32ELb1ELb0EEEJSH_NS5_IJNSS_ISE_SB_EES1H_EEESI_SJ_SI_SJ_NS1C_6fusion15FusionCallbacksIS1G_NS1J_17LinearCombinationISI_fSI_fLNS_15FloatRoundStyleE2EEESH_S1I_JEEENS4_5SM1004TMEM4LOAD26SM100_TMEM_LOAD_16dp256b8xESZ_NS10_INS11_ILi3ELi4ELi3EEES14_NSS_INS5_IJS15_SE_EEENS5_IJSE_SB_EEEEEEENS4_17SM75_U32x4_LDSM_NENS4_14SM90_TMA_STOREES1X_NS4_17SM90_U32x4_STSM_NENS4_39AutoVectorizingCopyWithAssumedAlignmentILi128EEEEEEvvEEEEvNT_6ParamsE,"aw",@nobits
	.sectionflags	@""
	.align	16
	.zero		1024


//--------------------- .nv.shared.reserved.0     --------------------------
	.section	.nv.shared.reserved.0,"aw",@nobits
	.weak		__nv_reservedSMEM_offset_0_alias
	.size		__nv_reservedSMEM_offset_0_alias, 0, 64
	.other		__nv_reservedSMEM_offset_0_alias,@"STO_CUDA_RESERVED_SHARED STV_DEFAULT"
__nv_reservedSMEM_offset_0_alias:
	.zero		0
.nv.shared.reserved.0:
	.zero		64
	.weak		__nv_reservedSMEM_tcgen05_partition
	.type		__nv_reservedSMEM_tcgen05_partition,@object
	.size		__nv_reservedSMEM_tcgen05_partition,(.L_0 - __nv_reservedSMEM_tcgen05_partition)
__nv_reservedSMEM_tcgen05_partition:
	.zero		32
.L_0:


//--------------------- .nv.global                --------------------------
	.section	.nv.global,"aw",@nobits
.nv.global:
	.type		_ZN40_INTERNAL_919ef5cc_4_k_cu_1328c990_313284cute1_E,@object
	.size		_ZN40_INTERNAL_919ef5cc_4_k_cu_1328c990_313284cute1_E,(_ZN40_INTERNAL_919ef5cc_4_k_cu_1328c990_313284cuda3std3__45__cpo6cbeginE - _ZN40_INTERNAL_919ef5cc_4_k_cu_1328c990_313284cute1_E)
_ZN40_INTERNAL_919ef5cc_4_k_cu_1328c990_313284cute1_E:
	.zero		1
	.type		_ZN40_INTERNAL_919ef5cc_4_k_cu_1328c990_313284cuda3std3__45__cpo6cbeginE,@object
	.size		_ZN40_INTERNAL_919ef5cc_4_k_cu_1328c990_313284cuda3std3__45__cpo6cbeginE,(_ZN40_INTERNAL_919ef5cc_4_k_cu_1328c990_313284cuda3std3__48in_placeE - _ZN40_INTERNAL_919ef5cc_4_k_cu_1328c990_313284cuda3std3__45__cpo6cbeginE)
_ZN40_INTERNAL_919ef5cc_4_k_cu_1328c990_313284cuda3std3__45__cpo6cbeginE:
	.zero		1
	.type		_ZN40_INTERNAL_919ef5cc_4_k_cu_1328c990_313284cuda3std3__48in_placeE,@object
	.size		_ZN40_INTERNAL_919ef5cc_4_k_cu_1328c990_313284cuda3std3__48in_placeE,(_ZN40_INTERNAL_919ef5cc_4_k_cu_1328c990_313284cuda3std6ranges3__45__cpo9iter_moveE - _ZN40_INTERNAL_919ef5cc_4_k_cu_1328c990_313284cuda3std3__48in_placeE)
_ZN40_INTERNAL_919ef5cc_4_k_cu_1328c990_313284cuda3std3__48in_placeE:
	.zero		1
	.type		_ZN40_INTERNAL_919ef5cc_4_k_cu_1328c990_313284cuda3std6ranges3__45__cpo9iter_moveE,@object
	.size		_ZN40_INTERNAL_919ef5cc_4_k_cu_1328c990_313284cuda3std6ranges3__45__cpo9iter_moveE,(_ZN40_INTERNAL_919ef5cc_4_k_cu_1328c990_313284cuda3std3__45__cpo5beginE - _ZN40_INTERNAL_919ef5cc_4_k_cu_1328c990_313284cuda3std6ranges3__45__cpo9iter_moveE)
_ZN40_INTERNAL_919ef5cc_4_k_cu_1328c990_313284cuda3std6ranges3__45__cpo9iter_moveE:
	.zero		1
	.type		_ZN40_INTERNAL_919ef5cc_4_k_cu_1328c990_313284cuda3std3__45__cpo5beginE,@object
	.size		_ZN40_INTERNAL_919ef5cc_4_k_cu_1328c990_313284cuda3std3__45__cpo5beginE,(_ZN40_INTERNAL_919ef5cc_4_k_cu_1328c990_313284cuda3std3__442_GLOBAL__N__919ef5cc_4_k_cu_1328c990_313286ignoreE - _ZN40_INTERNAL_919ef5cc_4_k_cu_1328c990_313284cuda3std3__45__cpo5beginE)
_ZN40_INTERNAL_919ef5cc_4_k_cu_1328c990_313284cuda3std3__45__cpo5beginE:
	.zero		1
	.type		_ZN40_INTERNAL_919ef5cc_4_k_cu_1328c990_313284cuda3std3__442_GLOBAL__N__919ef5cc_4_k_cu_1328c990_313286ignoreE,@object
	.size		_ZN40_INTERNAL_919ef5cc_4_k_cu_1328c990_313284cuda3std3__442_GLOBAL__N__919ef5cc_4_k_cu_1328c990_313286ignoreE,(_ZN40_INTERNAL_919ef5cc_4_k_cu_1328c990_313284cute7productE - _ZN40_INTERNAL_919ef5cc_4_k_cu_1328c990_313284cuda3std3__442_GLOBAL__N__919ef5cc_4_k_cu_1328c990_313286ignoreE)
_ZN40_INTERNAL_919ef5cc_4_k_cu_1328c990_313284cuda3std3__442_GLOBAL__N__919ef5cc_4_k_cu_1328c990_313286ignoreE:
	.zero		1
	.type		_ZN40_INTERNAL_919ef5cc_4_k_cu_1328c990_313284cute7productE,@object
	.size		_ZN40_INTERNAL_919ef5cc_4_k_cu_1328c990_313284cute7productE,(_ZN40_INTERNAL_919ef5cc_4_k_cu_1328c990_313284cuda3std3__45__cpo3endE - _ZN40_INTERNAL_919ef5cc_4_k_cu_1328c990_313284cute7productE)
_ZN40_INTERNAL_919ef5cc_4_k_cu_1328c990_313284cute7productE:
	.zero		1
	.type		_ZN40_INTERNAL_919ef5cc_4_k_cu_1328c990_313284cuda3std3__45__cpo3endE,@object
	.size		_ZN40_INTERNAL_919ef5cc_4_k_cu_1328c990_313284cuda3std3__45__cpo3endE,(_ZN40_INTERNAL_919ef5cc_4_k_cu_1328c990_313284cuda3std3__419piecewise_constructE - _ZN40_INTERNAL_919ef5cc_4_k_cu_1328c990_313284cuda3std3__45__cpo3endE)
_ZN40_INTERNAL_919ef5cc_4_k_cu_1328c990_313284cuda3std3__45__cpo3endE:
	.zero		1
	.type		_ZN40_INTERNAL_919ef5cc_4_k_cu_1328c990_313284cuda3std3__419piecewise_constructE,@object
	.size		_ZN40_INTERNAL_919ef5cc_4_k_cu_1328c990_313284cuda3std3__419piecewise_constructE,(_ZN40_INTERNAL_919ef5cc_4_k_cu_1328c990_313284cuda3std3__45__cpo4cendE - _ZN40_INTERNAL_919ef5cc_4_k_cu_1328c990_313284cuda3std3__419piecewise_constructE)
_ZN40_INTERNAL_919ef5cc_4_k_cu_1328c990_313284cuda3std3__419piecewise_constructE:
	.zero		1
	.type		_ZN40_INTERNAL_919ef5cc_4_k_cu_1328c990_313284cuda3std3__45__cpo4cendE,@object
	.size		_ZN40_INTERNAL_919ef5cc_4_k_cu_1328c990_313284cuda3std3__45__cpo4cendE,(_ZN40_INTERNAL_919ef5cc_4_k_cu_1328c990_313284cuda3std6ranges3__45__cpo4swapE - _ZN40_INTERNAL_919ef5cc_4_k_cu_1328c990_313284cuda3std3__45__cpo4cendE)
_ZN40_INTERNAL_919ef5cc_4_k_cu_1328c990_313284cuda3std3__45__cpo4cendE:
	.zero		1
	.type		_ZN40_INTERNAL_919ef5cc_4_k_cu_1328c990_313284cuda3std6ranges3__45__cpo4swapE,@object
	.size		_ZN40_INTERNAL_919ef5cc_4_k_cu_1328c990_313284cuda3std6ranges3__45__cpo4swapE,(.L_10 - _ZN40_INTERNAL_919ef5cc_4_k_cu_1328c990_313284cuda3std6ranges3__45__cpo4swapE)
_ZN40_INTERNAL_919ef5cc_4_k_cu_1328c990_313284cuda3std6ranges3__45__cpo4swapE:
	.zero		1
.L_10:


//--------------------- .nv.constant0._ZN7cutlass13device_kernelINS_4gemm6kernel13GemmUniversalIN4cute5tupleIJiiiiEEENS1_10collective13CollectiveMmaINS1_35MainloopSm100TmaUmmaWarpSpecializedILi9ELi2ELi4ENS5_IJNS4_1CILi1EEESB_SB_EEEEENS5_IJNSA_ILi64EEENSA_ILi256EEENSA_ILi32EEEEEENS_10bfloat16_tENS5_IJlSB_lEEESI_SJ_NS4_8TiledMMAINS4_8MMA_AtomIJNS4_20SM100_MMA_F16BF16_SSISI_SI_fLi64ELi256ELNS4_4UMMA5MajorE0ELSO_0ELNSN_7ScaleInE0ELSP_0EEEEEENS4_6LayoutISC_NS5_IJNSA_ILi0EEEST_ST_EEEEENS5_IJNS4_10UnderscoreESW_SW_EEEEENS4_13SM90_TMA_LOADENS4_14ComposedLayoutINS4_7SwizzleILi2ELi4ELi3EEENS4_18smem_ptr_flag_bitsILi16EEENSS_INS5_IJNSA_ILi8EEESG_EEENS5_IJSG_SB_EEEEEEEvNS4_8identityESZ_S19_vS1A_EENS_8epilogue10collective18CollectiveEpilogueINS1C_23Sm100TmaWarpSpecializedILi4ELi2ELi32ELb1ELb0EEEJSH_NS5_IJNSS_ISE_SB_EES1H_EEESI_SJ_SI_SJ_NS1C_6fusion15FusionCallbacksIS1G_NS1J_17LinearCombinationISI_fSI_fLNS_15FloatRoundStyleE2EEESH_S1I_JEEENS4_5SM1004TMEM4LOAD26SM100_TMEM_LOAD_16dp256b8xESZ_NS10_INS11_ILi3ELi4ELi3EEES14_NSS_INS5_IJS15_SE_EEENS5_IJSE_SB_EEEEEEENS4_17SM75_U32x4_LDSM_NENS4_14SM90_TMA_STOREES1X_NS4_17SM90_U32x4_STSM_NENS4_39AutoVectorizingCopyWithAssumedAlignmentILi128EEEEEEvvEEEEvNT_6ParamsE --------------------------
	.section	.nv.constant0._ZN7cutlass13device_kernelINS_4gemm6kernel13GemmUniversalIN4cute5tupleIJiiiiEEENS1_10collective13CollectiveMmaINS1_35MainloopSm100TmaUmmaWarpSpecializedILi9ELi2ELi4ENS5_IJNS4_1CILi1EEESB_SB_EEEEENS5_IJNSA_ILi64EEENSA_ILi256EEENSA_ILi32EEEEEENS_10bfloat16_tENS5_IJlSB_lEEESI_SJ_NS4_8TiledMMAINS4_8MMA_AtomIJNS4_20SM100_MMA_F16BF16_SSISI_SI_fLi64ELi256ELNS4_4UMMA5MajorE0ELSO_0ELNSN_7ScaleInE0ELSP_0EEEEEENS4_6LayoutISC_NS5_IJNSA_ILi0EEEST_ST_EEEEENS5_IJNS4_10UnderscoreESW_SW_EEEEENS4_13SM90_TMA_LOADENS4_14ComposedLayoutINS4_7SwizzleILi2ELi4ELi3EEENS4_18smem_ptr_flag_bitsILi16EEENSS_INS5_IJNSA_ILi8EEESG_EEENS5_IJSG_SB_EEEEEEEvNS4_8identityESZ_S19_vS1A_EENS_8epilogue10collective18CollectiveEpilogueINS1C_23Sm100TmaWarpSpecializedILi4ELi2ELi32ELb1ELb0EEEJSH_NS5_IJNSS_ISE_SB_EES1H_EEESI_SJ_SI_SJ_NS1C_6fusion15FusionCallbacksIS1G_NS1J_17LinearCombinationISI_fSI_fLNS_15FloatRoundStyleE2EEESH_S1I_JEEENS4_5SM1004TMEM4LOAD26SM100_TMEM_LOAD_16dp256b8xESZ_NS10_INS11_ILi3ELi4ELi3EEES14_NSS_INS5_IJS15_SE_EEENS5_IJSE_SB_EEEEEEENS4_17SM75_U32x4_LDSM_NENS4_14SM90_TMA_STOREES1X_NS4_17SM90_U32x4_STSM_NENS4_39AutoVectorizingCopyWithAssumedAlignmentILi128EEEEEEvvEEEEvNT_6ParamsE,"a",@progbits
	.sectionflags	@""
	.align	4
.nv.constant0._ZN7cutlass13device_kernelINS_4gemm6kernel13GemmUniversalIN4cute5tupleIJiiiiEEENS1_10collective13CollectiveMmaINS1_35MainloopSm100TmaUmmaWarpSpecializedILi9ELi2ELi4ENS5_IJNS4_1CILi1EEESB_SB_EEEEENS5_IJNSA_ILi64EEENSA_ILi256EEENSA_ILi32EEEEEENS_10bfloat16_tENS5_IJlSB_lEEESI_SJ_NS4_8TiledMMAINS4_8MMA_AtomIJNS4_20SM100_MMA_F16BF16_SSISI_SI_fLi64ELi256ELNS4_4UMMA5MajorE0ELSO_0ELNSN_7ScaleInE0ELSP_0EEEEEENS4_6LayoutISC_NS5_IJNSA_ILi0EEEST_ST_EEEEENS5_IJNS4_10UnderscoreESW_SW_EEEEENS4_13SM90_TMA_LOADENS4_14ComposedLayoutINS4_7SwizzleILi2ELi4ELi3EEENS4_18smem_ptr_flag_bitsILi16EEENSS_INS5_IJNSA_ILi8EEESG_EEENS5_IJSG_SB_EEEEEEEvNS4_8identityESZ_S19_vS1A_EENS_8epilogue10collective18CollectiveEpilogueINS1C_23Sm100TmaWarpSpecializedILi4ELi2ELi32ELb1ELb0EEEJSH_NS5_IJNSS_ISE_SB_EES1H_EEESI_SJ_SI_SJ_NS1C_6fusion15FusionCallbacksIS1G_NS1J_17LinearCombinationISI_fSI_fLNS_15FloatRoundStyleE2EEESH_S1I_JEEENS4_5SM1004TMEM4LOAD26SM100_TMEM_LOAD_16dp256b8xESZ_NS10_INS11_ILi3ELi4ELi3EEES14_NSS_INS5_IJS15_SE_EEENS5_IJSE_SB_EEEEEEENS4_17SM75_U32x4_LDSM_NENS4_14SM90_TMA_STOREES1X_NS4_17SM90_U32x4_STSM_NENS4_39AutoVectorizingCopyWithAssumedAlignmentILi128EEEEEEvvEEEEvNT_6ParamsE:
	.zero		2944


//--------------------- SYMBOLS --------------------------

	.type		.nv.reservedSmem.offset0,@object
	.size		.nv.reservedSmem.offset0,0x4
	.type		.nv.reservedSmem.cap,@object
	.size		.nv.reservedSmem.cap,0x4
	.type		__assertfail,@function
